def gluon_tcgen05(
    a_ptr,
    b_ptr,
    c_ptr,
    M,
    N,
    K,
    stride_am,
    stride_bk,
    stride_cm,
    BLOCK_M: gl.constexpr,
    BLOCK_N: gl.constexpr,
    BLOCK_K: gl.constexpr,
    DTYPE: gl.constexpr,
    A_LAYOUT: gl.constexpr,
    B_LAYOUT: gl.constexpr,
    C_LAYOUT: gl.constexpr,
    B_SHAPE: gl.constexpr,
    TMEM_LAYOUT: gl.constexpr,
    TMEM_REG: gl.constexpr,
    TRANS_B: gl.constexpr,
    NUM_BUFFERS: gl.constexpr,
):
    a_desc = tma.make_tensor_descriptor(
        a_ptr, [M, K], [stride_am, 1], [BLOCK_M, BLOCK_K], A_LAYOUT
    )
    b_desc = tma.make_tensor_descriptor(
        b_ptr,
        [N, K] if TRANS_B else [K, N],
        [stride_bk, 1],
        B_SHAPE,
        B_LAYOUT,
    )
    c_desc = tma.make_tensor_descriptor(
        c_ptr, [M, N], [stride_cm, 1], [BLOCK_M, BLOCK_N], C_LAYOUT
    )

    a_bufs = gl.allocate_shared_memory(
        DTYPE, [NUM_BUFFERS, BLOCK_M, BLOCK_K], A_LAYOUT
    )
    b_bufs = gl.allocate_shared_memory(DTYPE, [NUM_BUFFERS] + B_SHAPE, B_LAYOUT)

    pid_m = gl.program_id(0)
    pid_n = gl.program_id(1)
    off_m = pid_m * BLOCK_M
    off_n = pid_n * BLOCK_N

    tma_bars = gl.allocate_shared_memory(
        gl.int64, [NUM_BUFFERS, 1], mbarrier.MBarrierLayout()
    )
    mma_bars = gl.allocate_shared_memory(
        gl.int64, [NUM_BUFFERS, 1], mbarrier.MBarrierLayout()
    )
    for i in gl.static_range(NUM_BUFFERS):
        mbarrier.init(tma_bars.index(i), count=1)
        mbarrier.init(mma_bars.index(i), count=1)

    acc_tmem = allocate_tensor_memory(gl.float32, [BLOCK_M, BLOCK_N], TMEM_LAYOUT)
    idx = 0
    phase = 0
    use_acc = False
    for k in range(0, K, BLOCK_K):
        a = a_bufs.index(idx)
        b = b_bufs.index(idx)
        tma_bar = tma_bars.index(idx)
        mma_bar = mma_bars.index(idx)
        mbarrier.expect(
            tma_bar, a_desc.block_type.nbytes + b_desc.block_type.nbytes
        )
        tma.async_copy_global_to_shared(a_desc, [off_m, k], tma_bar, a)
        tma.async_copy_global_to_shared(
            b_desc, [off_n, k] if TRANS_B else [k, off_n], tma_bar, b
        )
        mbarrier.wait(tma_bar, phase=phase)

        if TRANS_B:
            b = b.permute((1, 0))
        tcgen05_mma(a, b, acc_tmem, use_acc=use_acc)
        tcgen05_commit(mma_bar)
        mbarrier.wait(mma_bar, phase=phase)
        use_acc = True

        idx += 1
        if idx == NUM_BUFFERS:
            idx = 0
            phase ^= 1

    for i in gl.static_range(NUM_BUFFERS):
        mbarrier.invalidate(tma_bars.index(i))
        mbarrier.invalidate(mma_bars.index(i))

    acc = acc_tmem.load(TMEM_REG)
    c_smem = gl.allocate_shared_memory(DTYPE, [BLOCK_M, BLOCK_N], C_LAYOUT)
    c_smem.store(acc.to(DTYPE))
    fence_async_shared()
    tma.async_copy_shared_to_global(c_desc, [off_m, off_n], c_smem)
    tma.store_wait(pendings=0)

# config = {"BLOCK_K": 64, "BLOCK_M": 64, "BLOCK_N": 128, "arch": "sm_100", "dtype": "fp16", "num_buffers": 3, "num_warps": 8, "trans_b": 1}
# arch = sm_100


// ===== COMPILED SASS (sm_100a) =====

	.target	sm_100a

	.elftype	@"ET_EXEC"


//--------------------- .note.nv.tkinfo           --------------------------
	.section	.note.nv.tkinfo,"",@"SHT_NOTE"
	.sectionflags	@"SHF_NOTE_NV_TKINFO"
	.tkinfo
        /*0018*/ 	.word	0x00000081
        /*0030*/ 	.string	""
        /*0030*/ 	.string	"ptxas-blackwell"
        /*0030*/ 	.string	"Cuda compilation tools, release 12.9, V12.9.86"
        /*0030*/ 	.string	"Build cuda_12.9.r12.9/compiler.36037853_0"
        /*0030*/ 	.string	"-v  -suppress-debug-info  -lineinfo  -arch sm_100a "



//--------------------- .note.nv.cuver            --------------------------
	.section	.note.nv.cuver,"",@"SHT_NOTE"
	.sectionflags	@"SHF_NOTE_NV_CUVER"
        /*0018*/ 	.short	0x0001
        /*001a*/ 	.short	0x0064
        /*001c*/ 	.short	0x0001
        /*001e*/ 	.short	0x0000
        /*0020*/ 	.short	0x0001
        /*0022*/ 	.short	0x0000


//--------------------- .nv.info                  --------------------------
	.section	.nv.info,"",@"SHT_CUDA_INFO"
	.align	4


	//----- nvinfo : EIATTR_REGCOUNT
	.align		4
        /*0000*/ 	.byte	0x04, 0x2f
        /*0002*/ 	.short	(.L_4 - .L_3)
	.align		4
.L_3:
        /*0004*/ 	.word	index@(gluon_tcgen05)
        /*0008*/ 	.word	0x00000027


	//----- nvinfo : EIATTR_FRAME_SIZE
	.align		4
.L_4:
        /*000c*/ 	.byte	0x04, 0x11
        /*000e*/ 	.short	(.L_6 - .L_5)
	.align		4
.L_5:
        /*0010*/ 	.word	index@($__internal_2_$__cuda_sm10x_tcgen05_guardrail_trap_unallocated_columns_being_dealloced)
        /*0014*/ 	.word	0x00000000


	//----- nvinfo : EIATTR_FRAME_SIZE
	.align		4
.L_6:
        /*0018*/ 	.byte	0x04, 0x11
        /*001a*/ 	.short	(.L_8 - .L_7)
	.align		4
.L_7:
        /*001c*/ 	.word	index@($__internal_1_$__cuda_sm10x_tcgen05_guardrail_trap_phase_invalid_during_alloc)
        /*0020*/ 	.word	0x00000000


	//----- nvinfo : EIATTR_FRAME_SIZE
	.align		4
.L_8:
        /*0024*/ 	.byte	0x04, 0x11
        /*0026*/ 	.short	(.L_10 - .L_9)
	.align		4
.L_9:
        /*0028*/ 	.word	index@($__internal_0_$__cuda_sm10x_tcgen05_guardrail_trap_col_being_dealloced_not_returned_by_alloc)
        /*002c*/ 	.word	0x00000000


	//----- nvinfo : EIATTR_FRAME_SIZE
	.align		4
.L_10:
        /*0030*/ 	.byte	0x04, 0x11
        /*0032*/ 	.short	(.L_12 - .L_11)
	.align		4
.L_11:
        /*0034*/ 	.word	index@(gluon_tcgen05)
        /*0038*/ 	.word	0x00000000


	//----- nvinfo : EIATTR_MIN_STACK_SIZE
	.align		4
.L_12:
        /*003c*/ 	.byte	0x04, 0x12
        /*003e*/ 	.short	(.L_14 - .L_13)
	.align		4
.L_13:
        /*0040*/ 	.word	index@(gluon_tcgen05)
        /*0044*/ 	.word	0x00000000
.L_14:


//--------------------- .nv.info.gluon_tcgen05    --------------------------
	.section	.nv.info.gluon_tcgen05,"",@"SHT_CUDA_INFO"
	.sectionflags	@""
	.align	4


	//----- nvinfo : EIATTR_CUDA_API_VERSION
	.align		4
        /*0000*/ 	.byte	0x04, 0x37
        /*0002*/ 	.short	(.L_16 - .L_15)
.L_15:
        /*0004*/ 	.word	0x00000081


	//----- nvinfo : EIATTR_KPARAM_INFO
	.align		4
.L_16:
        /*0008*/ 	.byte	0x04, 0x17
        /*000a*/ 	.short	(.L_18 - .L_17)
.L_17:
        /*000c*/ 	.word	0x00000000
        /*0010*/ 	.short	0x000a
        /*0012*/ 	.short	0x0048
        /*0014*/ 	.byte	0x00, 0xf4, 0x21, 0x00


	//----- nvinfo : EIATTR_KPARAM_INFO
	.align		4
.L_18:
        /*0018*/ 	.byte	0x04, 0x17
        /*001a*/ 	.short	(.L_20 - .L_19)
.L_19:
        /*001c*/ 	.word	0x00000000
        /*0020*/ 	.short	0x0009
        /*0022*/ 	.short	0x0040
        /*0024*/ 	.byte	0x00, 0xf4, 0x21, 0x00


	//----- nvinfo : EIATTR_KPARAM_INFO
	.align		4
.L_20:
        /*0028*/ 	.byte	0x04, 0x17
        /*002a*/ 	.short	(.L_22 - .L_21)
.L_21:
        /*002c*/ 	.word	0x00000000
        /*0030*/ 	.short	0x0008
        /*0032*/ 	.short	0x0038
        /*0034*/ 	.byte	0x00, 0xf0, 0x21, 0x00


	//----- nvinfo : EIATTR_KPARAM_INFO
	.align		4
.L_22:
        /*0038*/ 	.byte	0x04, 0x17
        /*003a*/ 	.short	(.L_24 - .L_23)
.L_23:
        /*003c*/ 	.word	0x00000000
        /*0040*/ 	.short	0x0007
        /*0042*/ 	.short	0x0030
        /*0044*/ 	.byte	0x00, 0xf0, 0x21, 0x00


	//----- nvinfo : EIATTR_KPARAM_INFO
	.align		4
.L_24:
        /*0048*/ 	.byte	0x04, 0x17
        /*004a*/ 	.short	(.L_26 - .L_25)
.L_25:
        /*004c*/ 	.word	0x00000000
        /*0050*/ 	.short	0x0006
        /*0052*/ 	.short	0x0028
        /*0054*/ 	.byte	0x00, 0xf0, 0x21, 0x00


	//----- nvinfo : EIATTR_KPARAM_INFO
	.align		4
.L_26:
        /*0058*/ 	.byte	0x04, 0x17
        /*005a*/ 	.short	(.L_28 - .L_27)
.L_27:
        /*005c*/ 	.word	0x00000000
        /*0060*/ 	.short	0x0005
        /*0062*/ 	.short	0x0020
        /*0064*/ 	.byte	0x00, 0xf0, 0x11, 0x00


	//----- nvinfo : EIATTR_KPARAM_INFO
	.align		4
.L_28:
        /*0068*/ 	.byte	0x04, 0x17
        /*006a*/ 	.short	(.L_30 - .L_29)
.L_29:
        /*006c*/ 	.word	0x00000000
        /*0070*/ 	.short	0x0004
        /*0072*/ 	.short	0x001c
        /*0074*/ 	.byte	0x00, 0xf0, 0x11, 0x00


	//----- nvinfo : EIATTR_KPARAM_INFO
	.align		4
.L_30:
        /*0078*/ 	.byte	0x04, 0x17
        /*007a*/ 	.short	(.L_32 - .L_31)
.L_31:
        /*007c*/ 	.word	0x00000000
        /*0080*/ 	.short	0x0003
        /*0082*/ 	.short	0x0018
        /*0084*/ 	.byte	0x00, 0xf0, 0x11, 0x00


	//----- nvinfo : EIATTR_KPARAM_INFO
	.align		4
.L_32:
        /*0088*/ 	.byte	0x04, 0x17
        /*008a*/ 	.short	(.L_34 - .L_33)
.L_33:
        /*008c*/ 	.word	0x00000000
        /*0090*/ 	.short	0x0002
        /*0092*/ 	.short	0x0010
        /*0094*/ 	.byte	0x00, 0xf4, 0x21, 0x00


	//----- nvinfo : EIATTR_KPARAM_INFO
	.align		4
.L_34:
        /*0098*/ 	.byte	0x04, 0x17
        /*009a*/ 	.short	(.L_36 - .L_35)
.L_35:
        /*009c*/ 	.word	0x00000000
        /*00a0*/ 	.short	0x0001
        /*00a2*/ 	.short	0x0008
        /*00a4*/ 	.byte	0x00, 0xf4, 0x21, 0x00


	//----- nvinfo : EIATTR_KPARAM_INFO
	.align		4
.L_36:
        /*00a8*/ 	.byte	0x04, 0x17
        /*00aa*/ 	.short	(.L_38 - .L_37)
.L_37:
        /*00ac*/ 	.word	0x00000000
        /*00b0*/ 	.short	0x0000
        /*00b2*/ 	.short	0x0000
        /*00b4*/ 	.byte	0x00, 0xf4, 0x21, 0x00


	//----- nvinfo : EIATTR_AT_ENTRY_FRAGMENTS
	.align		4
.L_38:
        /*00b8*/ 	.byte	0x04, 0x4f
        /*00ba*/ 	.short	(.L_40 - .L_39)


	//   ....[0]....
.L_39:
        /*00bc*/ 	.word	0x00000004


	//----- nvinfo : EIATTR_RESERVED_SMEM_USED
	.align		4
.L_40:
        /*00c0*/ 	.byte	0x01, 0x41
	.zero		2


	//----- nvinfo : EIATTR_SPARSE_MMA_MASK
	.align		4
        /*00c4*/ 	.byte	0x03, 0x50
        /*00c6*/ 	.short	0x0000


	//----- nvinfo : EIATTR_TCGEN05_1CTA_USED
	.align		4
        /*00c8*/ 	.byte	0x01, 0x51
	.zero		2


	//----- nvinfo : EIATTR_MAXREG_COUNT
	.align		4
        /*00cc*/ 	.byte	0x03, 0x1b
        /*00ce*/ 	.short	0x00ff


	//----- nvinfo : EIATTR_NUM_BARRIERS
	.align		4
        /*00d0*/ 	.byte	0x02, 0x4c
        /*00d2*/ 	.byte	0x01
	.zero		1


	//----- nvinfo : EIATTR_INT_WARP_WIDE_INSTR_OFFSETS
	.align		4
        /*00d4*/ 	.byte	0x04, 0x31
        /*00d6*/ 	.short	(.L_42 - .L_41)


	//   ....[0]....
.L_41:
        /*00d8*/ 	.word	0x00001750


	//   ....[1]....
        /*00dc*/ 	.word	0x00001770


	//   ....[2]....
        /*00e0*/ 	.word	0x000017f0


	//   ....[3]....
        /*00e4*/ 	.word	0x00001ac0


	//   ....[4]....
        /*00e8*/ 	.word	0x00001ad0


	//   ....[5]....
        /*00ec*/ 	.word	0x00001b30


	//   ....[6]....
        /*00f0*/ 	.word	0x00001b40


	//   ....[7]....
        /*00f4*/ 	.word	0x00001e10


	//   ....[8]....
        /*00f8*/ 	.word	0x00001e20


	//   ....[9]....
        /*00fc*/ 	.word	0x00001fa0


	//   ....[10]....
        /*0100*/ 	.word	0x00001fd0


	//   ....[11]....
        /*0104*/ 	.word	0x00002000


	//   ....[12]....
        /*0108*/ 	.word	0x00002020


	//   ....[13]....
        /*010c*/ 	.word	0x00002320


	//   ....[14]....
        /*0110*/ 	.word	0x00002330


	//   ....[15]....
        /*0114*/ 	.word	0x000026b0


	//   ....[16]....
        /*0118*/ 	.word	0x000026c0


	//   ....[17]....
        /*011c*/ 	.word	0x00002a30


	//   ....[18]....
        /*0120*/ 	.word	0x00002a80


	//----- nvinfo : EIATTR_COOP_GROUP_MASK_REGIDS
	.align		4
.L_42:
        /*0124*/ 	.byte	0x04, 0x29
        /*0126*/ 	.short	(.L_44 - .L_43)


	//   ....[0]....
.L_43:
        /*0128*/ 	.word	0xffffffff


	//   ....[1]....
        /*012c*/ 	.word	0xffffffff


	//   ....[2]....
        /*0130*/ 	.word	0xffffffff


	//   ....[3]....
        /*0134*/ 	.word	0xffffffff


	//   ....[4]....
        /*0138*/ 	.word	0xffffffff


	//   ....[5]....
        /*013c*/ 	.word	0xffffffff


	//   ....[6]....
        /*0140*/ 	.word	0xffffffff


	//   ....[7]....
        /*0144*/ 	.word	0xffffffff


	//   ....[8]....
        /*0148*/ 	.word	0xffffffff


	//   ....[9]....
        /*014c*/ 	.word	0xffffffff


	//----- nvinfo : EIATTR_COOP_GROUP_INSTR_OFFSETS
	.align		4
.L_44:
        /*0150*/ 	.byte	0x04, 0x28
        /*0152*/ 	.short	(.L_46 - .L_45)


	//   ....[0]....
.L_45:
        /*0154*/ 	.word	0x00000050


	//   ....[1]....
        /*0158*/ 	.word	0x00000310


	//   ....[2]....
        /*015c*/ 	.word	0x00000500


	//   ....[3]....
        /*0160*/ 	.word	0x000009a0


	//   ....[4]....
        /*0164*/ 	.word	0x00000ae0


	//   ....[5]....
        /*0168*/ 	.word	0x00000fe0


	//   ....[6]....
        /*016c*/ 	.word	0x00001120


	//   ....[7]....
        /*0170*/ 	.word	0x00001610


	//   ....[8]....
        /*0174*/ 	.word	0x000028c0


	//   ....[9]....
        /*0178*/ 	.word	0x00002b30


	//----- nvinfo : EIATTR_VRC_CTA_INIT_COUNT
	.align		4
.L_46:
        /*017c*/ 	.byte	0x02, 0x4a
        /*017e*/ 	.byte	0x80
	.zero		1


	//----- nvinfo : EIATTR_MBARRIER_INSTR_OFFSETS
	.align		4
        /*0180*/ 	.byte	0x04, 0x39
        /*0182*/ 	.short	(.L_48 - .L_47)


	//   ....[0]....
.L_47:
        /*0184*/ 	.word	0x00001810
        /*0188*/ 	.word	0x000000ff
        /*018c*/ 	.word	0x00012000
        /*0190*/ 	.short	0x0100
        /*0192*/ 	.byte	0x08
	.zero		1


	//   ....[1]....
        /*0194*/ 	.word	0x00001820
        /*0198*/ 	.word	0x000000ff
        /*019c*/ 	.word	0x00012020
        /*01a0*/ 	.short	0x0100
        /*01a2*/ 	.byte	0x08
	.zero		1


	//   ....[2]....
        /*01a4*/ 	.word	0x000018d0
        /*01a8*/ 	.word	0x000000ff
        /*01ac*/ 	.word	0x00012008
        /*01b0*/ 	.short	0x0100
        /*01b2*/ 	.byte	0x08
	.zero		1


	//   ....[3]....
        /*01b4*/ 	.word	0x000018e0
        /*01b8*/ 	.word	0x000000ff
        /*01bc*/ 	.word	0x00012028
        /*01c0*/ 	.short	0x0100
        /*01c2*/ 	.byte	0x08
	.zero		1


	//   ....[4]....
        /*01c4*/ 	.word	0x000019f0
        /*01c8*/ 	.word	0x000000ff
        /*01cc*/ 	.word	0x00012010
        /*01d0*/ 	.short	0x0100
        /*01d2*/ 	.byte	0x08
	.zero		1


	//   ....[5]....
        /*01d4*/ 	.word	0x00001a00
        /*01d8*/ 	.word	0x000000ff
        /*01dc*/ 	.word	0x00012030
        /*01e0*/ 	.short	0x0100
        /*01e2*/ 	.byte	0x08
	.zero		1


	//   ....[6]....
        /*01e4*/ 	.word	0x00001bd0
        /*01e8*/ 	.word	0x000000ff
        /*01ec*/ 	.word	0x00012000
        /*01f0*/ 	.short	0x010a
        /*01f2*/ 	.byte	0x08
	.zero		1


	//   ....[7]....
        /*01f4*/ 	.word	0x00001e70
        /*01f8*/ 	.word	0x000000ff
        /*01fc*/ 	.word	0x00012020
        /*0200*/ 	.short	0x010a
        /*0202*/ 	.byte	0x08
	.zero		1


	//   ....[8]....
        /*0204*/ 	.word	0x000020a0
        /*0208*/ 	.word	0x000000ff
        /*020c*/ 	.word	0x00012000
        /*0210*/ 	.short	0x010a
        /*0212*/ 	.byte	0x1c
	.zero		1


	//   ....[9]....
        /*0214*/ 	.word	0x00002370
        /*0218*/ 	.word	0x000000ff
        /*021c*/ 	.word	0x00012020
        /*0220*/ 	.short	0x010a
        /*0222*/ 	.byte	0x1c
	.zero		1


	//   ....[10]....
        /*0224*/ 	.word	0x00002450
        /*0228*/ 	.word	0x000000ff
        /*022c*/ 	.word	0x00012000
        /*0230*/ 	.short	0x0108
        /*0232*/ 	.byte	0x08
	.zero		1


	//   ....[11]....
        /*0234*/ 	.word	0x00002460
        /*0238*/ 	.word	0x000000ff
        /*023c*/ 	.word	0x00012020
        /*0240*/ 	.short	0x0108
        /*0242*/ 	.byte	0x08
	.zero		1


	//   ....[12]....
        /*0244*/ 	.word	0x000024b0
        /*0248*/ 	.word	0x000000ff
        /*024c*/ 	.word	0x00012008
        /*0250*/ 	.short	0x0108
        /*0252*/ 	.byte	0x08
	.zero		1


	//   ....[13]....
        /*0254*/ 	.word	0x000024c0
        /*0258*/ 	.word	0x000000ff
        /*025c*/ 	.word	0x00012028
        /*0260*/ 	.short	0x0108
        /*0262*/ 	.byte	0x08
	.zero		1


	//   ....[14]....
        /*0264*/ 	.word	0x00002510
        /*0268*/ 	.word	0x000000ff
        /*026c*/ 	.word	0x00012010
        /*0270*/ 	.short	0x0108
        /*0272*/ 	.byte	0x08
	.zero		1


	//   ....[15]....
        /*0274*/ 	.word	0x00002520
        /*0278*/ 	.word	0x000000ff
        /*027c*/ 	.word	0x00012030
        /*0280*/ 	.short	0x0108
        /*0282*/ 	.byte	0x08
	.zero		1


	//   ....[16]....
        /*0284*/ 	.word	0x00002b50
        /*0288*/ 	.word	0x000000ff
        /*028c*/ 	.word	0x00012000
        /*0290*/ 	.short	0x010a
        /*0292*/ 	.byte	0x08
	.zero		1


	//   ....[17]....
        /*0294*/ 	.word	0x00002b80
        /*0298*/ 	.word	0x000000ff
        /*029c*/ 	.word	0x00012020
        /*02a0*/ 	.short	0x010a
        /*02a2*/ 	.byte	0x08
	.zero		1


	//   ....[18]....
        /*02a4*/ 	.word	0x00002bb0
        /*02a8*/ 	.word	0x000000ff
        /*02ac*/ 	.word	0x00012000
        /*02b0*/ 	.short	0x010a
        /*02b2*/ 	.byte	0x1c
	.zero		1


	//   ....[19]....
        /*02b4*/ 	.word	0x00002be0
        /*02b8*/ 	.word	0x000000ff
        /*02bc*/ 	.word	0x00012020
        /*02c0*/ 	.short	0x010a
        /*02c2*/ 	.byte	0x1c
	.zero		1


	//----- nvinfo : EIATTR_NUM_MBARRIERS
	.align		4
.L_48:
        /*02c4*/ 	.byte	0x03, 0x38
        /*02c6*/ 	.short	0x0006


	//----- nvinfo : EIATTR_EXIT_INSTR_OFFSETS
	.align		4
        /*02c8*/ 	.byte	0x04, 0x1c
        /*02ca*/ 	.short	(.L_50 - .L_49)


	//   ....[0]....
.L_49:
        /*02cc*/ 	.word	0x00002b40


	//----- nvinfo : EIATTR_REQNTID
	.align		4
.L_50:
        /*02d0*/ 	.byte	0x04, 0x10
        /*02d2*/ 	.short	(.L_52 - .L_51)
.L_51:
        /*02d4*/ 	.word	0x00000100
        /*02d8*/ 	.word	0x00000001
        /*02dc*/ 	.word	0x00000001


	//----- nvinfo : EIATTR_CRS_STACK_SIZE
	.align		4
.L_52:
        /*02e0*/ 	.byte	0x04, 0x1e
        /*02e2*/ 	.short	(.L_54 - .L_53)
.L_53:
        /*02e4*/ 	.word	0x00000000


	//----- nvinfo : EIATTR_CBANK_PARAM_SIZE
	.align		4
.L_54:
        /*02e8*/ 	.byte	0x03, 0x19
        /*02ea*/ 	.short	0x0050


	//----- nvinfo : EIATTR_PARAM_CBANK
	.align		4
        /*02ec*/ 	.byte	0x04, 0x0a
        /*02ee*/ 	.short	(.L_56 - .L_55)
	.align		4
.L_55:
        /*02f0*/ 	.word	index@(.nv.constant0.gluon_tcgen05)
        /*02f4*/ 	.short	0x0380
        /*02f6*/ 	.short	0x0050


	//----- nvinfo : EIATTR_SW_WAR
	.align		4
.L_56:
        /*02f8*/ 	.byte	0x04, 0x36
        /*02fa*/ 	.short	(.L_58 - .L_57)
.L_57:
        /*02fc*/ 	.word	0x00000008
.L_58:


//--------------------- .nv.compat                --------------------------
	.section	.nv.compat,"",@"SHT_CUDA_COMPAT_INFO"
	.align	4
        /*0000*/ 	.byte	0x02, 0x02, 0x02, 0x00, 0x02, 0x05, 0x05, 0x00, 0x02, 0x03, 0x03, 0x00, 0x02, 0x06, 0x01, 0x00


//--------------------- .nv.callgraph             --------------------------
	.section	.nv.callgraph,"",@"SHT_CUDA_CALLGRAPH"
	.align	4
	.sectionentsize	8
	.align		4
        /*0000*/ 	.word	0x00000000
	.align		4
        /*0004*/ 	.word	0xffffffff
	.align		4
        /*0008*/ 	.word	0x00000000
	.align		4
        /*000c*/ 	.word	0xfffffffe
	.align		4
        /*0010*/ 	.word	0x00000000
	.align		4
        /*0014*/ 	.word	0xfffffffd
	.align		4
        /*0018*/ 	.word	0x00000000
	.align		4
        /*001c*/ 	.word	0xfffffffc


//--------------------- .text.gluon_tcgen05       --------------------------
	.section	.text.gluon_tcgen05,"ax",@progbits
	.align	128
        .global         gluon_tcgen05
        .type           gluon_tcgen05,@function
        .size           gluon_tcgen05,(.L_x_81 - gluon_tcgen05)
        .other          gluon_tcgen05,@"STO_CUDA_ENTRY STV_DEFAULT"
gluon_tcgen05:
.text.gluon_tcgen05:
[----:B------:R-:W1:Y:S01]  /*0000*/  LDC R1, c[0x0][0x37c] ;  /* 0x0000df00ff017b82 */ /* 0x000e620000000800 */
[----:B------:R-:W2:Y:S02]  /*0010*/  S2R R0, SR_TID.X ;  /* 0x0000000000007919 */ /* 0x000ea40000002100 */
[----:B--2---:R-:W-:-:S13]  /*0020*/  ISETP.GE.U32.AND P2, PT, R0, 0x20, PT ;  /* 0x000000200000780c */ /* 0x004fda0003f46070 */
[----:B------:R-:W-:Y:S05]  /*0030*/  @P2 BRA `(.L_x_0) ;  /* 0x0000000000b82947 */ /* 0x000fea0003800000 */
[----:B------:R-:W2:Y:S01]  /*0040*/  S2UR UR6, SR_CgaCtaId ;  /* 0x00000000000679c3 */ /* 0x000ea20000008800 */
[----:B------:R-:W-:Y:S01]  /*0050*/  NOP ;  /* 0x0000000000007918 */ /* 0x000fe20000000000 */
[----:B------:R-:W-:Y:S02]  /*0060*/  UMOV UR4, 0x40 ;  /* 0x0000004000047882 */ /* 0x000fe40000000000 */
[----:B--2---:R-:W-:-:S09]  /*0070*/  ULEA UR4, UR6, UR4, 0x18 ;  /* 0x0000000406047291 */ /* 0x004fd2000f8ec0ff */
[----:B------:R-:W2:Y:S01]  /*0080*/  LDS.U8 R2, [UR4] ;  /* 0x00000004ff027984 */ /* 0x000ea20008000000 */
[----:B------:R-:W-:Y:S02]  /*0090*/  UMOV UR4, 0x400 ;  /* 0x0000040000047882 */ /* 0x000fe40000000000 */
[----:B------:R-:W-:Y:S01]  /*00a0*/  ULEA UR4, UR6, UR4, 0x18 ;  /* 0x0000000406047291 */ /* 0x000fe2000f8ec0ff */
[----:B--2---:R-:W-:-:S13]  /*00b0*/  ISETP.NE.AND P0, PT, R2, RZ, PT ;  /* 0x000000ff0200720c */ /* 0x004fda0003f05270 */
[----:B------:R-:W-:Y:S05]  /*00c0*/  @P0 BRA `(.L_x_1) ;  /* 0x00000000007c0947 */ /* 0x000fea0003800000 */
[----:B------:R-:W-:-:S13]  /*00d0*/  ELECT P0, URZ, PT ;  /* 0x0000000000ff782f */ /* 0x000fda0003800000 */
[----:B------:R-:W-:Y:S05]  /*00e0*/  @!P0 BRA `(.L_x_2) ;  /* 0x0000000000848947 */ /* 0x000fea0003800000 */
[----:B------:R-:W-:Y:S01]  /*00f0*/  UMOV UR5, 0x4 ;  /* 0x0000000400057882 */ /* 0x000fe20000000000 */
[----:B------:R-:W-:Y:S02]  /*0100*/  IMAD.MOV.U32 R5, RZ, RZ, 0x1 ;  /* 0x00000001ff057424 */ /* 0x000fe400078e00ff */
[----:B------:R-:W-:Y:S02]  /*0110*/  IMAD.MOV.U32 R3, RZ, RZ, 0xf ;  /* 0x0000000fff037424 */ /* 0x000fe400078e00ff */
[----:B------:R-:W-:Y:S04]  /*0120*/  DEPBAR.LE SB2, 0x36 ;  /* 0x0000ad800000791a */ /* 0x000fe80000000000 */
[----:B------:R-:W2:Y:S02]  /*0130*/  UTCATOMSWS.FIND_AND_SET.ALIGN UP0, UR5, UR5 ;  /* 0x00000005000575e3 */ /* 0x000ea40008000800 */
[----:B--2---:R-:W-:-:S04]  /*0140*/  PLOP3.LUT P0, PT, PT, PT, UP0, 0x80, 0x8 ;  /* 0x000000000008781c */ /* 0x004fc80003f0f008 */
[----:B------:R-:W-:-:S04]  /*0150*/  SEL R2, RZ, 0xffffffff, !P0 ;  /* 0xffffffffff027807 */ /* 0x000fc80004000000 */
[----:B------:R-:W-:Y:S01]  /*0160*/  ISETP.NE.AND P0, PT, R2, RZ, PT ;  /* 0x000000ff0200720c */ /* 0x000fe20003f05270 */
[----:B------:R-:W-:-:S12]  /*0170*/  IMAD.U32 R2, RZ, RZ, UR5 ;  /* 0x00000005ff027e24 */ /* 0x000fd8000f8e00ff */
[----:B------:R-:W-:Y:S05]  /*0180*/  @P0 BRA `(.L_x_3) ;  /* 0x0000000000240947 */ /* 0x000fea0003800000 */
.L_x_4:
[----:B------:R-:W-:Y:S05]  /*0190*/  NANOSLEEP 0x64 ;  /* 0x000000640000795d */ /* 0x000fea0003800000 */
[----:B------:R-:W-:-:S05]  /*01a0*/  UMOV UR5, 0x4 ;  /* 0x0000000400057882 */ /* 0x000fca0000000000 */
[----:B------:R-:W-:Y:S04]  /*01b0*/  DEPBAR.LE SB2, 0x36 ;  /* 0x0000ad800000791a */ /* 0x000fe80000000000 */
[----:B------:R-:W2:Y:S02]  /*01c0*/  UTCATOMSWS.FIND_AND_SET.ALIGN UP0, UR5, UR5 ;  /* 0x00000005000575e3 */ /* 0x000ea40008000800 */
[----:B--2---:R-:W-:-:S04]  /*01d0*/  PLOP3.LUT P0, PT, PT, PT, UP0, 0x80, 0x8 ;  /* 0x000000000008781c */ /* 0x004fc80003f0f008 */
[----:B------:R-:W-:-:S04]  /*01e0*/  SEL R2, RZ, 0xffffffff, !P0 ;  /* 0xffffffffff027807 */ /* 0x000fc80004000000 */
[----:B------:R-:W-:Y:S01]  /*01f0*/  ISETP.NE.AND P0, PT, R2, RZ, PT ;  /* 0x000000ff0200720c */ /* 0x000fe20003f05270 */
[----:B------:R-:W-:-:S12]  /*0200*/  IMAD.U32 R2, RZ, RZ, UR5 ;  /* 0x00000005ff027e24 */ /* 0x000fd8000f8e00ff */
[----:B------:R-:W-:Y:S05]  /*0210*/  @!P0 BRA `(.L_x_4) ;  /* 0xfffffffc00dc8947 */ /* 0x000fea000383ffff */
.L_x_3:
[C---:B------:R-:W-:Y:S01]  /*0220*/  VIADD R4, R2.reuse, 0x10 ;  /* 0x0000001002047836 */ /* 0x040fe20000000000 */
[----:B------:R-:W-:Y:S01]  /*0230*/  UMOV UR5, 0x50 ;  /* 0x0000005000057882 */ /* 0x000fe20000000000 */
[----:B------:R-:W-:Y:S01]  /*0240*/  SHF.L.U32 R3, R3, R2, RZ ;  /* 0x0000000203037219 */ /* 0x000fe200000006ff */
[----:B------:R-:W-:Y:S01]  /*0250*/  ULEA UR5, UR6, UR5, 0x18 ;  /* 0x0000000506057291 */ /* 0x000fe2000f8ec0ff */
[----:B------:R-:W-:Y:S01]  /*0260*/  IMAD.SHL.U32 R2, R2, 0x20, RZ ;  /* 0x0000002002027824 */ /* 0x000fe200078e00ff */
[----:B------:R-:W-:-:S04]  /*0270*/  SHF.L.U32 R4, R5, R4, RZ ;  /* 0x0000000405047219 */ /* 0x000fc800000006ff */
[----:B------:R-:W-:-:S05]  /*0280*/  LOP3.LUT R3, R4, R3, RZ, 0xfc, !PT ;  /* 0x0000000304037212 */ /* 0x000fca00078efcff */
[----:B------:R2:W-:Y:S04]  /*0290*/  ATOMS.OR RZ, [UR5], R3 ;  /* 0x00000003ffff798c */ /* 0x0005e8000b000005 */
[----:B------:R2:W-:Y:S01]  /*02a0*/  STS [UR4], R2 ;  /* 0x00000002ff007988 */ /* 0x0005e20008000804 */
[----:B------:R-:W-:Y:S05]  /*02b0*/  BRA `(.L_x_2) ;  /* 0x0000000000107947 */ /* 0x000fea0003800000 */
.L_x_1:
[----:B------:R-:W-:Y:S01]  /*02c0*/  IMAD.MOV.U32 R3, RZ, RZ, -0x1 ;  /* 0xffffffffff037424 */ /* 0x000fe200078e00ff */
[----:B------:R-:W-:-:S04]  /*02d0*/  MOV R2, 0x300 ;  /* 0x0000030000027802 */ /* 0x000fc80000000f00 */
[----:B------:R2:W-:Y:S03]  /*02e0*/  STS [UR4], R3 ;  /* 0x00000003ff007988 */ /* 0x0005e60008000804 */
[----:B-12---:R-:W-:Y:S05]  /*02f0*/  CALL.REL.NOINC `($__internal_1_$__cuda_sm10x_tcgen05_guardrail_trap_phase_invalid_during_alloc) ;  /* 0x0000002800507944 */ /* 0x006fea0003c00000 */
.L_x_2:
[----:B------:R-:W-:Y:S05]  /*0300*/  WARPSYNC.ALL ;  /* 0x0000000000007948 */ /* 0x000fea0003800000 */
[----:B------:R-:W-:Y:S01]  /*0310*/  NOP ;  /* 0x0000000000007918 */ /* 0x000fe20000000000 */
.L_x_0:
[----:B------:R-:W3:Y:S08]  /*0320*/  S2UR UR4, SR_CgaCtaId ;  /* 0x00000000000479c3 */ /* 0x000ef00000008800 */
[----:B------:R-:W-:Y:S01]  /*0330*/  BAR.SYNC.DEFER_BLOCKING 0x0 ;  /* 0x0000000000007b1d */ /* 0x000fe20000010000 */
[----:B------:R-:W-:-:S05]  /*0340*/  LOP3.LUT R36, R0, 0xff, RZ, 0xc0, !PT ;  /* 0x000000ff00247812 */ /* 0x000fca00078ec0ff */
[----:B------:R-:W-:Y:S02]  /*0350*/  UMOV UR8, 0x400 ;  /* 0x0000040000087882 */ /* 0x000fe40000000000 */
[----:B--2---:R-:W2:Y:S08]  /*0360*/  LDC R3, c[0x0][0x398] ;  /* 0x0000e600ff037b82 */ /* 0x004eb00000000800 */
[----:B------:R-:W4:Y:S01]  /*0370*/  LDC R6, c[0x0][0x3a0] ;  /* 0x0000e800ff067b82 */ /* 0x000f220000000800 */
[----:B---3--:R-:W-:-:S07]  /*0380*/  ULEA UR8, UR4, UR8, 0x18 ;  /* 0x0000000804087291 */ /* 0x008fce000f8ec0ff */
[----:B------:R-:W3:Y:S02]  /*0390*/  S2UR UR15, SR_CTAID.Y ;  /* 0x00000000000f79c3 */ /* 0x000ee40000002600 */
[----:B------:R-:W5:Y:S06]  /*03a0*/  LDS R4, [UR8] ;  /* 0x00000008ff047984 */ /* 0x000f6c0008000800 */
[----:B------:R-:W-:Y:S06]  /*03b0*/  BAR.SYNC.DEFER_BLOCKING 0x0 ;  /* 0x0000000000007b1d */ /* 0x000fec0000010000 */
[----:B------:R-:W-:Y:S05]  /*03c0*/  @P2 BRA `(.L_x_5) ;  /* 0x0000000000182947 */ /* 0x000fea0003800000 */
[----:B------:R-:W-:Y:S01]  /*03d0*/  ELECT P0, URZ, PT ;  /* 0x0000000000ff782f */ /* 0x000fe20003800000 */
[----:B------:R-:W-:Y:S01]  /*03e0*/  IMAD.MOV.U32 R2, RZ, RZ, 0x1 ;  /* 0x00000001ff027424 */ /* 0x000fe200078e00ff */
[----:B------:R-:W-:Y:S01]  /*03f0*/  UMOV UR5, 0x40 ;  /* 0x0000004000057882 */ /* 0x000fe20000000000 */
[----:B------:R-:W-:Y:S01]  /*0400*/  UVIRTCOUNT.DEALLOC.SMPOOL 0x80 ;  /* 0x000000800000784c */ /* 0x000fe20000000000 */
[----:B------:R-:W-:-:S09]  /*0410*/  ULEA UR5, UR4, UR5, 0x18 ;  /* 0x0000000504057291 */ /* 0x000fd2000f8ec0ff */
[----:B------:R5:W-:Y:S03]  /*0420*/  @P0 STS.U8 [UR5], R2 ;  /* 0x00000002ff000988 */ /* 0x000be60008000005 */
.L_x_5:
[----:B------:R-:W5:Y:S01]  /*0430*/  S2UR UR4, SR_CTAID.Z ;  /* 0x00000000000479c3 */ /* 0x000f620000002700 */
[----:B------:R-:W4:Y:S01]  /*0440*/  LDCU UR5, c[0x0][0x370] ;  /* 0x00006e00ff0577ac */ /* 0x000f220008000800 */
[C---:B------:R-:W-:Y:S01]  /*0450*/  ISETP.GE.U32.AND P0, PT, R36.reuse, 0x20, PT ;  /* 0x000000202400780c */ /* 0x040fe20003f06070 */
[----:B--2--5:R-:W-:Y:S01]  /*0460*/  VIADD R2, R3, 0xffffffff ;  /* 0xffffffff03027836 */ /* 0x024fe20000000000 */
[C---:B------:R-:W-:Y:S01]  /*0470*/  ISETP.NE.U32.AND P3, PT, R36.reuse, RZ, PT ;  /* 0x000000ff2400720c */ /* 0x040fe20003f65070 */
[----:B------:R-:W2:Y:S01]  /*0480*/  LDCU UR6, c[0x0][0x374] ;  /* 0x00006e80ff0677ac */ /* 0x000ea20008000800 */
[----:B------:R-:W-:Y:S01]  /*0490*/  LEA R12, R36, UR8, 0x2 ;  /* 0x00000008240c7c11 */ /* 0x000fe2000f8e10ff */
[----:B----4-:R-:W-:Y:S01]  /*04a0*/  VIADD R9, R6, 0xffffffff ;  /* 0xffffffff06097836 */ /* 0x010fe20000000000 */
[----:B------:R-:W4:Y:S01]  /*04b0*/  S2UR UR7, SR_CTAID.X ;  /* 0x00000000000779c3 */ /* 0x000f220000002500 */
[----:B------:R-:W5:Y:S01]  /*04c0*/  LDCU.64 UR20, c[0x0][0x3c0] ;  /* 0x00007800ff1477ac */ /* 0x000f620008000a00 */
[----:B------:R-:W-:Y:S01]  /*04d0*/  R2UR UR23, R4 ;  /* 0x00000000041772ca */ /* 0x000fe200000e0000 */
[----:B------:R-:W-:Y:S04]  /*04e0*/  BSSY.RECONVERGENT B0, `(.L_x_6) ;  /* 0x0000011000007945 */ /* 0x000fe80003800200 */
[----:B------:R3:W-:Y:S01]  /*04f0*/  @!P0 STS [R12], RZ ;  /* 0x000000ff0c008388 */ /* 0x0007e20000000800 */
[----:B------:R-:W-:-:S03]  /*0500*/  NOP ;  /* 0x0000000000007918 */ /* 0x000fc60000000000 */
[----:B------:R3:W-:Y:S02]  /*0510*/  @!P3 STS [UR8+0x24], R2 ;  /* 0x00002402ff00b988 */ /* 0x0007e40008000808 */
[----:B--23--:R-:W-:Y:S02]  /*0520*/  UIMAD UR4, UR4, UR6, UR15 ;  /* 0x00000006040472a4 */ /* 0x00cfe4000f8e020f */
[----:B------:R2:W-:Y:S02]  /*0530*/  @!P3 STS [UR8+0x20], R9 ;  /* 0x00002009ff00b988 */ /* 0x0005e40008000808 */
[----:B----4-:R-:W-:-:S04]  /*0540*/  UIMAD UR4, UR4, UR5, UR7 ;  /* 0x00000005040472a4 */ /* 0x010fc8000f8e0207 */
[----:B------:R-:W-:-:S04]  /*0550*/  UIMAD UR4, UR4, 0x180, URZ ;  /* 0x00000180040478a4 */ /* 0x000fc8000f8e02ff */
[----:B-----5:R-:W-:-:S04]  /*0560*/  UIADD3 UR24, UP0, UPT, UR4, UR20, URZ ;  /* 0x0000001404187290 */ /* 0x020fc8000ff1e0ff */
[----:B------:R-:W-:Y:S01]  /*0570*/  ULEA.HI.X.SX32 UR25, UR4, UR21, 0x1, UP0 ;  /* 0x0000001504197291 */ /* 0x000fe200080f0eff */
[----:B--2---:R-:W-:Y:S11]  /*0580*/  @P3 BRA `(.L_x_7) ;  /* 0x0000000000183947 */ /* 0x004ff60003800000 */
[----:B------:R-:W2:Y:S01]  /*0590*/  LDS R3, [UR8+0x8] ;  /* 0x00000808ff037984 */ /* 0x000ea20008000800 */
[----:B------:R-:W3:Y:S01]  /*05a0*/  LDC.64 R10, c[0x0][0x380] ;  /* 0x0000e000ff0a7b82 */ /* 0x000ee20000000a00 */
[----:B------:R-:W-:Y:S02]  /*05b0*/  IMAD.MOV.U32 R4, RZ, RZ, 0x70 ;  /* 0x00000070ff047424 */ /* 0x000fe400078e00ff */
[----:B---3--:R3:W-:Y:S03]  /*05c0*/  STS.64 [UR8], R10 ;  /* 0x0000000aff007988 */ /* 0x0087e60008000a08 */
[----:B--2---:R-:W-:-:S05]  /*05d0*/  LOP3.LUT R3, R3, 0x10, R4, 0xd8, !PT ;  /* 0x0000001003037812 */ /* 0x004fca00078ed804 */
[----:B------:R3:W-:Y:S02]  /*05e0*/  STS [UR8+0x8], R3 ;  /* 0x00000803ff007988 */ /* 0x0007e40008000808 */
.L_x_7:
[----:B------:R-:W-:Y:S05]  /*05f0*/  BSYNC.RECONVERGENT B0 ;  /* 0x0000000000007941 */ /* 0x000fea0003800200 */
.L_x_6:
[----:B------:R-:W-:Y:S04]  /*0600*/  BSSY.RECONVERGENT B0, `(.L_x_8) ;  /* 0x000000a000007945 */ /* 0x000fe80003800200 */
[----:B------:R-:W-:Y:S05]  /*0610*/  @P3 BRA `(.L_x_9) ;  /* 0x0000000000203947 */ /* 0x000fea0003800000 */
[----:B---3--:R-:W2:Y:S01]  /*0620*/  LDS R3, [UR8+0x34] ;  /* 0x00003408ff037984 */ /* 0x008ea20008000800 */
[----:B------:R-:W-:Y:S02]  /*0630*/  IMAD.MOV.U32 R4, RZ, RZ, 0x3f000000 ;  /* 0x3f000000ff047424 */ /* 0x000fe400078e00ff */
[----:B------:R-:W-:Y:S01]  /*0640*/  @!P3 IMAD.MOV.U32 R5, RZ, RZ, 0x3f ;  /* 0x0000003fff05b424 */ /* 0x000fe200078e00ff */
[----:B------:R-:W3:Y:S02]  /*0650*/  @!P3 LDS R8, [UR8+0x38] ;  /* 0x00003808ff08b984 */ /* 0x000ee40008000800 */
[----:B--2---:R-:W-:Y:S02]  /*0660*/  LOP3.LUT R3, R3, 0xff000000, R4, 0xb8, !PT ;  /* 0xff00000003037812 */ /* 0x004fe400078eb804 */
[----:B---3--:R-:W-:-:S03]  /*0670*/  @!P3 LOP3.LUT R4, R8, 0xff, R5, 0xb8, !PT ;  /* 0x000000ff0804b812 */ /* 0x008fc600078eb805 */
[----:B------:R2:W-:Y:S04]  /*0680*/  STS [UR8+0x34], R3 ;  /* 0x00003403ff007988 */ /* 0x0005e80008000808 */
[----:B------:R2:W-:Y:S02]  /*0690*/  @!P3 STS [UR8+0x38], R4 ;  /* 0x00003804ff00b988 */ /* 0x0005e40008000808 */
.L_x_9:
[----:B------:R-:W-:Y:S05]  /*06a0*/  BSYNC.RECONVERGENT B0 ;  /* 0x0000000000007941 */ /* 0x000fea0003800200 */
.L_x_8:
[----:B------:R-:W-:Y:S04]  /*06b0*/  BSSY.RECONVERGENT B0, `(.L_x_10) ;  /* 0x000000e000007945 */ /* 0x000fe80003800200 */
[----:B------:R-:W-:Y:S05]  /*06c0*/  @P3 BRA `(.L_x_11) ;  /* 0x0000000000303947 */ /* 0x000fea0003800000 */
[----:B--2---:R-:W2:Y:S01]  /*06d0*/  LDS R4, [UR8+0x34] ;  /* 0x00003408ff047984 */ /* 0x004ea20008000800 */
[----:B---3--:R-:W3:Y:S03]  /*06e0*/  LDC.64 R10, c[0x0][0x3a8] ;  /* 0x0000ea00ff0a7b82 */ /* 0x008ee60000000a00 */
[----:B------:R-:W4:Y:S01]  /*06f0*/  LDS R3, [UR8+0x1c] ;  /* 0x00001c08ff037984 */ /* 0x000f220008000800 */
[C---:B---3--:R-:W-:Y:S01]  /*0700*/  SHF.L.U64.HI R8, R10.reuse, 0x1, R11 ;  /* 0x000000010a087819 */ /* 0x048fe2000001020b */
[----:B------:R-:W-:-:S03]  /*0710*/  IMAD.SHL.U32 R5, R10, 0x2, RZ ;  /* 0x000000020a057824 */ /* 0x000fc600078e00ff */
[--C-:B------:R-:W-:Y:S02]  /*0720*/  SHF.R.U32.HI R10, RZ, 0x4, R8.reuse ;  /* 0x00000004ff0a7819 */ /* 0x100fe40000011608 */
[----:B------:R-:W-:-:S05]  /*0730*/  SHF.R.U64 R5, R5, 0x4, R8 ;  /* 0x0000000405057819 */ /* 0x000fca0000001208 */
[----:B------:R5:W-:Y:S01]  /*0740*/  STS [UR8+0xc], R5 ;  /* 0x00000c05ff007988 */ /* 0x000be20008000808 */
[----:B--2---:R-:W-:Y:S02]  /*0750*/  LOP3.LUT R4, R4, 0x7, RZ, 0xb8, !PT ;  /* 0x0000000704047812 */ /* 0x004fe400078eb8ff */
[----:B----4-:R-:W-:-:S03]  /*0760*/  LOP3.LUT R3, R3, 0xf, R10, 0xb8, !PT ;  /* 0x0000000f03037812 */ /* 0x010fc600078eb80a */
[----:B------:R5:W-:Y:S04]  /*0770*/  STS [UR8+0x34], R4 ;  /* 0x00003404ff007988 */ /* 0x000be80008000808 */
[----:B------:R5:W-:Y:S02]  /*0780*/  STS [UR8+0x1c], R3 ;  /* 0x00001c03ff007988 */ /* 0x000be40008000808 */
.L_x_11:
[----:B------:R-:W-:Y:S05]  /*0790*/  BSYNC.RECONVERGENT B0 ;  /* 0x0000000000007941 */ /* 0x000fea0003800200 */
.L_x_10:
[----:B------:R-:W-:Y:S04]  /*07a0*/  BSSY.RECONVERGENT B1, `(.L_x_12) ;  /* 0x000001a000017945 */ /* 0x000fe80003800200 */
[----:B------:R-:W-:Y:S04]  /*07b0*/  BSSY.RELIABLE B0, `(.L_x_13) ;  /* 0x0000015000007945 */ /* 0x000fe80003800100 */
[----:B------:R-:W-:Y:S05]  /*07c0*/  @P3 BRA `(.L_x_14) ;  /* 0x0000000000203947 */ /* 0x000fea0003800000 */
[----:B--23-5:R-:W2:Y:S02]  /*07d0*/  LDS R3, [UR8+0x34] ;  /* 0x00003408ff037984 */ /* 0x02cea40008000800 */
[----:B--2---:R-:W-:-:S05]  /*07e0*/  LOP3.LUT R3, R3, 0x38, RZ, 0xb8, !PT ;  /* 0x0000003803037812 */ /* 0x004fca00078eb8ff */
[----:B------:R2:W-:Y:S01]  /*07f0*/  STS [UR8+0x34], R3 ;  /* 0x00003403ff007988 */ /* 0x0005e20008000808 */
[----:B------:R-:W-:Y:S05]  /*0800*/  @P3 BRA `(.L_x_15) ;  /* 0x0000000000203947 */ /* 0x000fea0003800000 */
[----:B--2---:R-:W2:Y:S01]  /*0810*/  LDS R3, [UR8+0x8] ;  /* 0x00000808ff037984 */ /* 0x004ea20008000800 */
[----:B------:R-:W-:-:S05]  /*0820*/  IMAD.MOV.U32 R4, RZ, RZ, 0x780 ;  /* 0x00000780ff047424 */ /* 0x000fca00078e00ff */
[----:B--2---:R-:W-:-:S05]  /*0830*/  LOP3.LUT R3, R3, 0x300, R4, 0xd8, !PT ;  /* 0x0000030003037812 */ /* 0x004fca00078ed804 */
[----:B------:R4:W-:Y:S02]  /*0840*/  STS [UR8+0x8], R3 ;  /* 0x00000803ff007988 */ /* 0x0009e40008000808 */
.L_x_14:
[----:B------:R-:W-:Y:S05]  /*0850*/  @P3 BRA `(.L_x_16) ;  /* 0x0000000000283947 */ /* 0x000fea0003800000 */
[----:B--2345:R-:W2:Y:S02]  /*0860*/  LDS R3, [UR8+0x8] ;  /* 0x00000808ff037984 */ /* 0x03cea40008000800 */
[----:B--2---:R-:W-:-:S05]  /*0870*/  LOP3.LUT R3, R3, 0x1800, RZ, 0xb8, !PT ;  /* 0x0000180003037812 */ /* 0x004fca00078eb8ff */
[----:B------:R3:W-:Y:S02]  /*0880*/  STS [UR8+0x8], R3 ;  /* 0x00000803ff007988 */ /* 0x0007e40008000808 */
.L_x_15:
[----:B------:R-:W-:Y:S05]  /*0890*/  @P3 BREAK.RELIABLE B0 ;  /* 0x0000000000003942 */ /* 0x000fea0003800100 */
[----:B------:R-:W-:Y:S05]  /*08a0*/  @P3 BRA `(.L_x_17) ;  /* 0x0000000000243947 */ /* 0x000fea0003800000 */
[----:B------:R-:W4:Y:S01]  /*08b0*/  LDS R4, [UR8+0x8] ;  /* 0x00000808ff047984 */ /* 0x000f220008000800 */
[----:B--23--:R-:W-:-:S05]  /*08c0*/  IMAD.MOV.U32 R3, RZ, RZ, 0x6000 ;  /* 0x00006000ff037424 */ /* 0x00cfca00078e00ff */
[----:B----4-:R-:W-:-:S04]  /*08d0*/  LOP3.LUT R3, R4, 0x6000, R3, 0xd8, !PT ;  /* 0x0000600004037812 */ /* 0x010fc800078ed803 */
[----:B------:R-:W-:-:S05]  /*08e0*/  LOP3.LUT R3, R3, 0x400000, RZ, 0xb8, !PT ;  /* 0x0040000003037812 */ /* 0x000fca00078eb8ff */
[----:B------:R2:W-:Y:S02]  /*08f0*/  STS [UR8+0x8], R3 ;  /* 0x00000803ff007988 */ /* 0x0005e40008000808 */
.L_x_16:
[----:B------:R-:W-:Y:S05]  /*0900*/  BSYNC.RELIABLE B0 ;  /* 0x0000000000007941 */ /* 0x000fea0003800100 */
.L_x_13:
[----:B--2345:R-:W2:Y:S02]  /*0910*/  @!P3 LDS R3, [UR8+0x8] ;  /* 0x00000808ff03b984 */ /* 0x03cea40008000800 */
[----:B--2---:R-:W-:-:S05]  /*0920*/  @!P3 LOP3.LUT R3, R3, 0x8000, RZ, 0xb8, !PT ;  /* 0x000080000303b812 */ /* 0x004fca00078eb8ff */
[----:B------:R4:W-:Y:S02]  /*0930*/  @!P3 STS [UR8+0x8], R3 ;  /* 0x00000803ff00b988 */ /* 0x0009e40008000808 */
.L_x_17:
[----:B------:R-:W-:Y:S05]  /*0940*/  BSYNC.RECONVERGENT B1 ;  /* 0x0000000000017941 */ /* 0x000fea0003800200 */
.L_x_12:
[----:B------:R-:W-:Y:S05]  /*0950*/  WARPSYNC.ALL ;  /* 0x0000000000007948 */ /* 0x000fea0003800000 */
[----:B------:R-:W-:Y:S01]  /*0960*/  NOP ;  /* 0x0000000000007918 */ /* 0x000fe20000000000 */
[----:B------:R-:W-:Y:S05]  /*0970*/  @P0 BRA `(.L_x_18) ;  /* 0x0000000000300947 */ /* 0x000fea0003800000 */
[----:B--234-:R-:W2:Y:S01]  /*0980*/  S2R R3, SR_LANEID ;  /* 0x0000000000037919 */ /* 0x01cea20000000000 */
[----:B------:R-:W-:Y:S05]  /*0990*/  WARPSYNC.ALL ;  /* 0x0000000000007948 */ /* 0x000fea0003800000 */
[----:B------:R-:W-:Y:S01]  /*09a0*/  NOP ;  /* 0x0000000000007918 */ /* 0x000fe20000000000 */
[----:B--2---:R-:W-:-:S05]  /*09b0*/  IMAD.SHL.U32 R3, R3, 0x4, RZ ;  /* 0x0000000403037824 */ /* 0x004fca00078e00ff */
[----:B------:R-:W2:Y:S01]  /*09c0*/  LDS R7, [R3+UR8] ;  /* 0x0000000803077984 */ /* 0x000ea20008000800 */
[----:B------:R-:W-:-:S05]  /*09d0*/  IADD3 R4, P1, PT, R3, UR24, RZ ;  /* 0x0000001803047c10 */ /* 0x000fca000ff3e0ff */
[----:B------:R-:W-:-:S05]  /*09e0*/  IMAD.X R5, RZ, RZ, UR25, P1 ;  /* 0x00000019ff057e24 */ /* 0x000fca00088e06ff */
[----:B--2---:R5:W2:Y:S01]  /*09f0*/  ATOMG.E.EXCH.STRONG.GPU PT, RZ, [R4], R7 ;  /* 0x0000000704ff73a8 */ /* 0x004aa200041ee100 */
[----:B------:R-:W-:-:S04]  /*0a00*/  DEPBAR {5,4,3,2,1,0} ;  /* 0x0000003f0000791a */ /* 0x000fc80000000000 */
[----:B------:R-:W3:Y:S02]  /*0a10*/  CCTL.E.C.LDCU.IV.DEEP [UR24] ;  /* 0x0000000018007540 */ /* 0x000ee40009c08000 */
[----:B---3--:R5:W-:Y:S01]  /*0a20*/  UTMACCTL.IV [UR24] ;  /* 0x00000000180079b9 */ /* 0x008be20008000000 */
[----:B------:R-:W-:Y:S01]  /*0a30*/  NOP ;  /* 0x0000000000007918 */ /* 0x000fe20000000000 */
.L_x_18:
[----:B------:R-:W-:Y:S05]  /*0a40*/  @P0 BRA `(.L_x_19) ;  /* 0x00000000000c0947 */ /* 0x000fea0003800000 */
[----:B------:R0:W-:Y:S01]  /*0a50*/  UTMACMDFLUSH ;  /* 0x00000000000079b7 */ /* 0x0001e20000000000 */
[----:B------:R-:W-:Y:S05]  /*0a60*/  @P0 BRA `(.L_x_19) ;  /* 0x0000000000040947 */ /* 0x000fea0003800000 */
[----:B------:R-:W-:-:S04]  /*0a70*/  DEPBAR.LE SB0, 0x0 ;  /* 0x000080000000791a */ /* 0x000fc80000000000 */
.L_x_19:
[----:B------:R-:W-:Y:S05]  /*0a80*/  WARPSYNC.ALL ;  /* 0x0000000000007948 */ /* 0x000fea0003800000 */
[----:B------:R-:W-:Y:S01]  /*0a90*/  NOP ;  /* 0x0000000000007918 */ /* 0x000fe20000000000 */
[----:B--2---:R-:W-:Y:S06]  /*0aa0*/  BAR.SYNC.DEFER_BLOCKING 0x0 ;  /* 0x0000000000007b1d */ /* 0x004fec0000010000 */
[----:B------:R-:W-:Y:S02]  /*0ab0*/  BSSY.RECONVERGENT B1, `(.L_x_20) ;  /* 0x000000b000017945 */ /* 0x000fe40003800200 */
[----:B------:R-:W-:Y:S06]  /*0ac0*/  BAR.SYNC.DEFER_BLOCKING 0x0 ;  /* 0x0000000000007b1d */ /* 0x000fec0000010000 */
[----:B------:R2:W-:Y:S01]  /*0ad0*/  @!P0 STS [R12], RZ ;  /* 0x000000ff0c008388 */ /* 0x0005e20000000800 */
[----:B------:R-:W-:Y:S01]  /*0ae0*/  NOP ;  /* 0x0000000000007918 */ /* 0x000fe20000000000 */
[----:B------:R-:W-:Y:S05]  /*0af0*/  @P3 BRA `(.L_x_21) ;  /* 0x0000000000183947 */ /* 0x000fea0003800000 */
[----:B---34-:R-:W3:Y:S01]  /*0b00*/  LDS R3, [UR8+0x8] ;  /* 0x00000808ff037984 */ /* 0x018ee20008000800 */
[----:B------:R-:W4:Y:S01]  /*0b10*/  LDC.64 R10, c[0x0][0x388] ;  /* 0x0000e200ff0a7b82 */ /* 0x000f220000000a00 */
[----:B-----5:R-:W-:Y:S02]  /*0b20*/  IMAD.MOV.U32 R4, RZ, RZ, 0x70 ;  /* 0x00000070ff047424 */ /* 0x020fe400078e00ff */
[----:B----4-:R4:W-:Y:S03]  /*0b30*/  STS.64 [UR8], R10 ;  /* 0x0000000aff007988 */ /* 0x0109e60008000a08 */
[----:B---3--:R-:W-:-:S05]  /*0b40*/  LOP3.LUT R3, R3, 0x10, R4, 0xd8, !PT ;  /* 0x0000001003037812 */ /* 0x008fca00078ed804 */
[----:B------:R4:W-:Y:S02]  /*0b50*/  STS [UR8+0x8], R3 ;  /* 0x00000803ff007988 */ /* 0x0009e40008000808 */
.L_x_21:
[----:B-----5:R-:W-:Y:S05]  /*0b60*/  BSYNC.RECONVERGENT B1 ;  /* 0x0000000000017941 */ /* 0x020fea0003800200 */
.L_x_20:
[----:B------:R-:W-:Y:S04]  /*0b70*/  BSSY.RECONVERGENT B2, `(.L_x_22) ;  /* 0x000000f000027945 */ /* 0x000fe80003800200 */
[----:B------:R-:W-:Y:S04]  /*0b80*/  BSSY.RELIABLE B1, `(.L_x_23) ;  /* 0x000000c000017945 */ /* 0x000fe80003800100 */
[----:B------:R-:W-:Y:S05]  /*0b90*/  @P3 BRA `(.L_x_24) ;  /* 0x0000000000283947 */ /* 0x000fea0003800000 */
[----:B---34-:R-:W3:Y:S01]  /*0ba0*/  LDS R3, [UR8+0x34] ;  /* 0x00003408ff037984 */ /* 0x018ee20008000800 */
[----:B------:R-:W-:Y:S01]  /*0bb0*/  IMAD.MOV.U32 R4, RZ, RZ, 0x3f000000 ;  /* 0x3f000000ff047424 */ /* 0x000fe200078e00ff */
[----:B------:R-:W-:Y:S05]  /*0bc0*/  @P3 BREAK.RELIABLE B1 ;  /* 0x0000000000013942 */ /* 0x000fea0003800100 */
[----:B---3--:R-:W-:-:S05]  /*0bd0*/  LOP3.LUT R3, R3, 0xff000000, R4, 0xb8, !PT ;  /* 0xff00000003037812 */ /* 0x008fca00078eb804 */
[----:B------:R3:W-:Y:S01]  /*0be0*/  STS [UR8+0x34], R3 ;  /* 0x00003403ff007988 */ /* 0x0007e20008000808 */
[----:B------:R-:W-:Y:S05]  /*0bf0*/  @P3 BRA `(.L_x_25) ;  /* 0x0000000000183947 */ /* 0x000fea0003800000 */
[----:B------:R-:W4:Y:S01]  /*0c00*/  LDS R4, [UR8+0x38] ;  /* 0x00003808ff047984 */ /* 0x000f220008000800 */
[----:B---3--:R-:W-:-:S05]  /*0c10*/  IMAD.MOV.U32 R3, RZ, RZ, 0x7f ;  /* 0x0000007fff037424 */ /* 0x008fca00078e00ff */
[----:B----4-:R-:W-:-:S05]  /*0c20*/  LOP3.LUT R3, R4, 0xff, R3, 0xb8, !PT ;  /* 0x000000ff04037812 */ /* 0x010fca00078eb803 */
[----:B------:R5:W-:Y:S02]  /*0c30*/  STS [UR8+0x38], R3 ;  /* 0x00003803ff007988 */ /* 0x000be40008000808 */
.L_x_24:
[----:B------:R-:W-:Y:S05]  /*0c40*/  BSYNC.RELIABLE B1 ;  /* 0x0000000000017941 */ /* 0x000fea0003800100 */
.L_x_23:
[----:B------:R2:W-:Y:S02]  /*0c50*/  @!P3 STS [UR8+0x20], R9 ;  /* 0x00002009ff00b988 */ /* 0x0005e40008000808 */
.L_x_25:
[----:B------:R-:W-:Y:S05]  /*0c60*/  BSYNC.RECONVERGENT B2 ;  /* 0x0000000000027941 */ /* 0x000fea0003800200 */
.L_x_22:
[----:B------:R-:W-:Y:S05]  /*0c70*/  WARPSYNC.ALL ;  /* 0x0000000000007948 */ /* 0x000fea0003800000 */
[----:B------:R-:W-:Y:S01]  /*0c80*/  NOP ;  /* 0x0000000000007918 */ /* 0x000fe20000000000 */
[----:B---345:R-:W3:Y:S01]  /*0c90*/  LDC R3, c[0x0][0x39c] ;  /* 0x0000e700ff037b82 */ /* 0x038ee20000000800 */
[----:B------:R-:W-:Y:S01]  /*0ca0*/  BSSY.RECONVERGENT B2, `(.L_x_26) ;  /* 0x0000010000027945 */ /* 0x000fe20003800200 */
[----:B---3--:R-:W-:-:S05]  /*0cb0*/  VIADD R3, R3, 0xffffffff ;  /* 0xffffffff03037836 */ /* 0x008fca0000000000 */
[----:B------:R3:W-:Y:S01]  /*0cc0*/  @!P3 STS [UR8+0x24], R3 ;  /* 0x00002403ff00b988 */ /* 0x0007e20008000808 */
[----:B------:R-:W-:Y:S05]  /*0cd0*/  @P3 BRA `(.L_x_27) ;  /* 0x0000000000303947 */ /* 0x000fea0003800000 */
[----:B------:R-:W4:Y:S01]  /*0ce0*/  LDS R5, [UR8+0x34] ;  /* 0x00003408ff057984 */ /* 0x000f220008000800 */
[----:B------:R-:W5:Y:S03]  /*0cf0*/  LDC.64 R10, c[0x0][0x3b0] ;  /* 0x0000ec00ff0a7b82 */ /* 0x000f660000000a00 */
[----:B------:R-:W2:Y:S01]  /*0d00*/  LDS R4, [UR8+0x1c] ;  /* 0x00001c08ff047984 */ /* 0x000ea20008000800 */
[C---:B-----5:R-:W-:Y:S01]  /*0d10*/  SHF.L.U64.HI R8, R10.reuse, 0x1, R11 ;  /* 0x000000010a087819 */ /* 0x060fe2000001020b */
[----:B------:R-:W-:-:S03]  /*0d20*/  IMAD.SHL.U32 R7, R10, 0x2, RZ ;  /* 0x000000020a077824 */ /* 0x000fc600078e00ff */
[--C-:B--2---:R-:W-:Y:S02]  /*0d30*/  SHF.R.U32.HI R9, RZ, 0x4, R8.reuse ;  /* 0x00000004ff097819 */ /* 0x104fe40000011608 */
[----:B------:R-:W-:-:S05]  /*0d40*/  SHF.R.U64 R7, R7, 0x4, R8 ;  /* 0x0000000407077819 */ /* 0x000fca0000001208 */
[----:B------:R5:W-:Y:S01]  /*0d50*/  STS [UR8+0xc], R7 ;  /* 0x00000c07ff007988 */ /* 0x000be20008000808 */
[----:B----4-:R-:W-:Y:S02]  /*0d60*/  LOP3.LUT R5, R5, 0x7, RZ, 0xb8, !PT ;  /* 0x0000000705057812 */ /* 0x010fe400078eb8ff */
[----:B------:R-:W-:-:S03]  /*0d70*/  LOP3.LUT R4, R4, 0xf, R9, 0xb8, !PT ;  /* 0x0000000f04047812 */ /* 0x000fc600078eb809 */
[----:B------:R5:W-:Y:S04]  /*0d80*/  STS [UR8+0x34], R5 ;  /* 0x00003405ff007988 */ /* 0x000be80008000808 */
[----:B------:R5:W-:Y:S02]  /*0d90*/  STS [UR8+0x1c], R4 ;  /* 0x00001c04ff007988 */ /* 0x000be40008000808 */
.L_x_27:
[----:B------:R-:W-:Y:S05]  /*0da0*/  BSYNC.RECONVERGENT B2 ;  /* 0x0000000000027941 */ /* 0x000fea0003800200 */
.L_x_26:
[----:B------:R-:W-:Y:S04]  /*0db0*/  BSSY.RECONVERGENT B3, `(.L_x_28) ;  /* 0x000001a000037945 */ /* 0x000fe80003800200 */
[----:B------:R-:W-:Y:S04]  /*0dc0*/  BSSY.RELIABLE B2, `(.L_x_29) ;  /* 0x0000015000027945 */ /* 0x000fe80003800100 */
[----:B------:R-:W-:Y:S05]  /*0dd0*/  @P3 BRA `(.L_x_30) ;  /* 0x0000000000203947 */ /* 0x000fea0003800000 */
[----:B-----5:R-:W4:Y:S02]  /*0de0*/  LDS R4, [UR8+0x34] ;  /* 0x00003408ff047984 */ /* 0x020f240008000800 */
[----:B----4-:R-:W-:-:S05]  /*0df0*/  LOP3.LUT R4, R4, 0x38, RZ, 0xb8, !PT ;  /* 0x0000003804047812 */ /* 0x010fca00078eb8ff */
[----:B------:R4:W-:Y:S01]  /*0e00*/  STS [UR8+0x34], R4 ;  /* 0x00003404ff007988 */ /* 0x0009e20008000808 */
[----:B------:R-:W-:Y:S05]  /*0e10*/  @P3 BRA `(.L_x_31) ;  /* 0x0000000000203947 */ /* 0x000fea0003800000 */
[----:B----4-:R-:W4:Y:S01]  /*0e20*/  LDS R4, [UR8+0x8] ;  /* 0x00000808ff047984 */ /* 0x010f220008000800 */
[----:B------:R-:W-:-:S05]  /*0e30*/  IMAD.MOV.U32 R5, RZ, RZ, 0x780 ;  /* 0x00000780ff057424 */ /* 0x000fca00078e00ff */
[----:B----4-:R-:W-:-:S05]  /*0e40*/  LOP3.LUT R4, R4, 0x300, R5, 0xd8, !PT ;  /* 0x0000030004047812 */ /* 0x010fca00078ed805 */
[----:B------:R4:W-:Y:S02]  /*0e50*/  STS [UR8+0x8], R4 ;  /* 0x00000804ff007988 */ /* 0x0009e40008000808 */
.L_x_30:
[----:B------:R-:W-:Y:S05]  /*0e60*/  @P3 BRA `(.L_x_32) ;  /* 0x0000000000283947 */ /* 0x000fea0003800000 */
[----:B----45:R-:W4:Y:S02]  /*0e70*/  LDS R4, [UR8+0x8] ;  /* 0x00000808ff047984 */ /* 0x030f240008000800 */
[----:B----4-:R-:W-:-:S05]  /*0e80*/  LOP3.LUT R4, R4, 0x1800, RZ, 0xb8, !PT ;  /* 0x0000180004047812 */ /* 0x010fca00078eb8ff */
[----:B------:R5:W-:Y:S02]  /*0e90*/  STS [UR8+0x8], R4 ;  /* 0x00000804ff007988 */ /* 0x000be40008000808 */
.L_x_31:
[----:B------:R-:W-:Y:S05]  /*0ea0*/  @P3 BREAK.RELIABLE B2 ;  /* 0x0000000000023942 */ /* 0x000fea0003800100 */
[----:B------:R-:W-:Y:S05]  /*0eb0*/  @P3 BRA `(.L_x_33) ;  /* 0x0000000000243947 */ /* 0x000fea0003800000 */
[----:B----45:R-:W4:Y:S01]  /*0ec0*/  LDS R4, [UR8+0x8] ;  /* 0x00000808ff047984 */ /* 0x030f220008000800 */
[----:B------:R-:W-:-:S05]  /*0ed0*/  IMAD.MOV.U32 R5, RZ, RZ, 0x6000 ;  /* 0x00006000ff057424 */ /* 0x000fca00078e00ff */
[----:B----4-:R-:W-:-:S04]  /*0ee0*/  LOP3.LUT R4, R4, 0x6000, R5, 0xd8, !PT ;  /* 0x0000600004047812 */ /* 0x010fc800078ed805 */
[----:B------:R-:W-:-:S05]  /*0ef0*/  LOP3.LUT R4, R4, 0x400000, RZ, 0xb8, !PT ;  /* 0x0040000004047812 */ /* 0x000fca00078eb8ff */
[----:B------:R4:W-:Y:S02]  /*0f00*/  STS [UR8+0x8], R4 ;  /* 0x00000804ff007988 */ /* 0x0009e40008000808 */
.L_x_32:
[----:B------:R-:W-:Y:S05]  /*0f10*/  BSYNC.RELIABLE B2 ;  /* 0x0000000000027941 */ /* 0x000fea0003800100 */
.L_x_29:
[----:B----45:R-:W4:Y:S02]  /*0f20*/  @!P3 LDS R4, [UR8+0x8] ;  /* 0x00000808ff04b984 */ /* 0x030f240008000800 */
[----:B----4-:R-:W-:-:S05]  /*0f30*/  @!P3 LOP3.LUT R4, R4, 0x8000, RZ, 0xb8, !PT ;  /* 0x000080000404b812 */ /* 0x010fca00078eb8ff */
[----:B------:R4:W-:Y:S02]  /*0f40*/  @!P3 STS [UR8+0x8], R4 ;  /* 0x00000804ff00b988 */ /* 0x0009e40008000808 */
.L_x_33:
[----:B------:R-:W-:Y:S05]  /*0f50*/  BSYNC.RECONVERGENT B3 ;  /* 0x0000000000037941 */ /* 0x000fea0003800200 */
.L_x_28:
[----:B------:R-:W-:Y:S05]  /*0f60*/  WARPSYNC.ALL ;  /* 0x0000000000007948 */ /* 0x000fea0003800000 */
[----:B------:R-:W-:Y:S01]  /*0f70*/  NOP ;  /* 0x0000000000007918 */ /* 0x000fe20000000000 */
[----:B------:R-:W-:-:S04]  /*0f80*/  UIADD3 UR5, UPT, UPT, UR4, 0x80, URZ ;  /* 0x0000008004057890 */ /* 0x000fc8000fffe0ff */
[----:B------:R-:W-:-:S04]  /*0f90*/  UIADD3 UR26, UP0, UPT, UR5, UR20, URZ ;  /* 0x00000014051a7290 */ /* 0x000fc8000ff1e0ff */
[----:B------:R-:W-:Y:S01]  /*0fa0*/  ULEA.HI.X.SX32 UR27, UR5, UR21, 0x1, UP0 ;  /* 0x00000015051b7291 */ /* 0x000fe200080f0eff */
[----:B------:R-:W-:Y:S11]  /*0fb0*/  @P0 BRA `(.L_x_34) ;  /* 0x0000000000300947 */ /* 0x000ff60003800000 */
[----:B----45:R-:W4:Y:S01]  /*0fc0*/  S2R R4, SR_LANEID ;  /* 0x0000000000047919 */ /* 0x030f220000000000 */
[----:B------:R-:W-:Y:S05]  /*0fd0*/  WARPSYNC.ALL ;  /* 0x0000000000007948 */ /* 0x000fea0003800000 */
[----:B------:R-:W-:Y:S01]  /*0fe0*/  NOP ;  /* 0x0000000000007918 */ /* 0x000fe20000000000 */
[----:B----4-:R-:W-:-:S05]  /*0ff0*/  IMAD.SHL.U32 R8, R4, 0x4, RZ ;  /* 0x0000000404087824 */ /* 0x010fca00078e00ff */
[----:B------:R-:W4:Y:S01]  /*1000*/  LDS R7, [R8+UR8] ;  /* 0x0000000808077984 */ /* 0x000f220008000800 */
[----:B------:R-:W-:-:S05]  /*1010*/  IADD3 R4, P1, PT, R8, UR26, RZ ;  /* 0x0000001a08047c10 */ /* 0x000fca000ff3e0ff */
[----:B------:R-:W-:-:S05]  /*1020*/  IMAD.X R5, RZ, RZ, UR27, P1 ;  /* 0x0000001bff057e24 */ /* 0x000fca00088e06ff */
[----:B----4-:R4:W5:Y:S01]  /*1030*/  ATOMG.E.EXCH.STRONG.GPU PT, RZ, [R4], R7 ;  /* 0x0000000704ff73a8 */ /* 0x01096200041ee100 */
[----:B------:R-:W-:-:S04]  /*1040*/  DEPBAR {5,4,3,2,1,0} ;  /* 0x0000003f0000791a */ /* 0x000fc80000000000 */
[----:B------:R-:W2:Y:S02]  /*1050*/  CCTL.E.C.LDCU.IV.DEEP [UR26] ;  /* 0x000000001a007540 */ /* 0x000ea40009c08000 */
[----:B--2---:R4:W-:Y:S01]  /*1060*/  UTMACCTL.IV [UR26] ;  /* 0x000000001a0079b9 */ /* 0x0049e20008000000 */
[----:B------:R-:W-:Y:S01]  /*1070*/  NOP ;  /* 0x0000000000007918 */ /* 0x000fe20000000000 */
.L_x_34:
[----:B------:R-:W-:Y:S05]  /*1080*/  @P0 BRA `(.L_x_35) ;  /* 0x00000000000c0947 */ /* 0x000fea0003800000 */
[----:B------:R0:W-:Y:S01]  /*1090*/  UTMACMDFLUSH ;  /* 0x00000000000079b7 */ /* 0x0001e20000000000 */
[----:B------:R-:W-:Y:S05]  /*10a0*/  @P0 BRA `(.L_x_35) ;  /* 0x0000000000040947 */ /* 0x000fea0003800000 */
[----:B------:R-:W-:-:S04]  /*10b0*/  DEPBAR.LE SB0, 0x0 ;  /* 0x000080000000791a */ /* 0x000fc80000000000 */
.L_x_35:
[----:B------:R-:W-:Y:S05]  /*10c0*/  WARPSYNC.ALL ;  /* 0x0000000000007948 */ /* 0x000fea0003800000 */
[----:B------:R-:W-:Y:S01]  /*10d0*/  NOP ;  /* 0x0000000000007918 */ /* 0x000fe20000000000 */
[----:B-----5:R-:W-:Y:S06]  /*10e0*/  BAR.SYNC.DEFER_BLOCKING 0x0 ;  /* 0x0000000000007b1d */ /* 0x020fec0000010000 */
[----:B------:R-:W-:Y:S02]  /*10f0*/  BSSY.RECONVERGENT B3, `(.L_x_36) ;  /* 0x000000b000037945 */ /* 0x000fe40003800200 */
[----:B------:R-:W-:Y:S06]  /*1100*/  BAR.SYNC.DEFER_BLOCKING 0x0 ;  /* 0x0000000000007b1d */ /* 0x000fec0000010000 */
[----:B------:R5:W-:Y:S01]  /*1110*/  @!P0 STS [R12], RZ ;  /* 0x000000ff0c008388 */ /* 0x000be20000000800 */
[----:B------:R-:W-:Y:S01]  /*1120*/  NOP ;  /* 0x0000000000007918 */ /* 0x000fe20000000000 */
[----:B------:R-:W-:Y:S05]  /*1130*/  @P3 BRA `(.L_x_37) ;  /* 0x0000000000183947 */ /* 0x000fea0003800000 */
[----:B----4-:R-:W4:Y:S01]  /*1140*/  LDS R4, [UR8+0x8] ;  /* 0x00000808ff047984 */ /* 0x010f220008000800 */
[----:B--2---:R-:W2:Y:S01]  /*1150*/  LDC.64 R8, c[0x0][0x390] ;  /* 0x0000e400ff087b82 */ /* 0x004ea20000000a00 */
[----:B------:R-:W-:Y:S02]  /*1160*/  IMAD.MOV.U32 R5, RZ, RZ, 0x70 ;  /* 0x00000070ff057424 */ /* 0x000fe400078e00ff */
[----:B--2---:R2:W-:Y:S03]  /*1170*/  STS.64 [UR8], R8 ;  /* 0x00000008ff007988 */ /* 0x0045e60008000a08 */
[----:B----4-:R-:W-:-:S05]  /*1180*/  LOP3.LUT R4, R4, 0x10, R5, 0xd8, !PT ;  /* 0x0000001004047812 */ /* 0x010fca00078ed805 */
[----:B------:R2:W-:Y:S02]  /*1190*/  STS [UR8+0x8], R4 ;  /* 0x00000804ff007988 */ /* 0x0005e40008000808 */
.L_x_37:
[----:B----4-:R-:W-:Y:S05]  /*11a0*/  BSYNC.RECONVERGENT B3 ;  /* 0x0000000000037941 */ /* 0x010fea0003800200 */
.L_x_36:
[----:B------:R-:W-:Y:S04]  /*11b0*/  BSSY.RECONVERGENT B4, `(.L_x_38) ;  /* 0x0000011000047945 */ /* 0x000fe80003800200 */
[----:B------:R-:W-:Y:S04]  /*11c0*/  BSSY.RELIABLE B3, `(.L_x_39) ;  /* 0x000000e000037945 */ /* 0x000fe80003800100 */
[----:B------:R-:W-:Y:S05]  /*11d0*/  @P3 BRA `(.L_x_40) ;  /* 0x0000000000243947 */ /* 0x000fea0003800000 */
[----:B--2---:R-:W2:Y:S01]  /*11e0*/  LDS R4, [UR8+0x34] ;  /* 0x00003408ff047984 */ /* 0x004ea20008000800 */
[----:B------:R-:W-:-:S05]  /*11f0*/  IMAD.MOV.U32 R5, RZ, RZ, 0x3f000000 ;  /* 0x3f000000ff057424 */ /* 0x000fca00078e00ff */
[----:B--2---:R-:W-:-:S05]  /*1200*/  LOP3.LUT R4, R4, 0xff000000, R5, 0xb8, !PT ;  /* 0xff00000004047812 */ /* 0x004fca00078eb805 */
[----:B------:R2:W-:Y:S01]  /*1210*/  STS [UR8+0x34], R4 ;  /* 0x00003404ff007988 */ /* 0x0005e20008000808 */
[----:B------:R-:W-:Y:S05]  /*1220*/  @P3 BRA `(.L_x_41) ;  /* 0x00000000001c3947 */ /* 0x000fea0003800000 */
[----:B--2---:R-:W2:Y:S01]  /*1230*/  LDS R4, [UR8+0x38] ;  /* 0x00003808ff047984 */ /* 0x004ea20008000800 */
[----:B------:R-:W-:-:S05]  /*1240*/  IMAD.MOV.U32 R5, RZ, RZ, 0x3f ;  /* 0x0000003fff057424 */ /* 0x000fca00078e00ff */
[----:B--2---:R-:W-:-:S05]  /*1250*/  LOP3.LUT R4, R4, 0xff, R5, 0xb8, !PT ;  /* 0x000000ff04047812 */ /* 0x004fca00078eb805 */
[----:B------:R4:W-:Y:S02]  /*1260*/  STS [UR8+0x38], R4 ;  /* 0x00003804ff007988 */ /* 0x0009e40008000808 */
.L_x_40:
[----:B------:R-:W-:Y:S05]  /*1270*/  @P3 BREAK.RELIABLE B3 ;  /* 0x0000000000033942 */ /* 0x000fea0003800100 */
[----:B------:R-:W-:Y:S05]  /*1280*/  @P3 BRA `(.L_x_42) ;  /* 0x00000000000c3947 */ /* 0x000fea0003800000 */
[----:B------:R2:W-:Y:S02]  /*1290*/  STS [UR8+0x20], R3 ;  /* 0x00002003ff007988 */ /* 0x0005e40008000808 */
.L_x_41:
[----:B------:R-:W-:Y:S05]  /*12a0*/  BSYNC.RELIABLE B3 ;  /* 0x0000000000037941 */ /* 0x000fea0003800100 */
.L_x_39:
[----:B------:R2:W-:Y:S02]  /*12b0*/  @!P3 STS [UR8+0x24], R2 ;  /* 0x00002402ff00b988 */ /* 0x0005e40008000808 */
.L_x_42:
[----:B------:R-:W-:Y:S05]  /*12c0*/  BSYNC.RECONVERGENT B4 ;  /* 0x0000000000047941 */ /* 0x000fea0003800200 */
.L_x_38:
[----:B------:R-:W-:Y:S05]  /*12d0*/  WARPSYNC.ALL ;  /* 0x0000000000007948 */ /* 0x000fea0003800000 */
[----:B------:R-:W-:Y:S01]  /*12e0*/  NOP ;  /* 0x0000000000007918 */ /* 0x000fe20000000000 */
[----:B------:R-:W-:Y:S04]  /*12f0*/  BSSY.RECONVERGENT B4, `(.L_x_43) ;  /* 0x000000e000047945 */ /* 0x000fe80003800200 */
[----:B------:R-:W-:Y:S05]  /*1300*/  @P3 BRA `(.L_x_44) ;  /* 0x0000000000303947 */ /* 0x000fea0003800000 */
[----:B--23--:R-:W2:Y:S01]  /*1310*/  LDS R3, [UR8+0x34] ;  /* 0x00003408ff037984 */ /* 0x00cea20008000800 */
[----:B----4-:R-:W3:Y:S03]  /*1320*/  LDC.64 R4, c[0x0][0x3b8] ;  /* 0x0000ee00ff047b82 */ /* 0x010ee60000000a00 */
        /* <DEDUP_REMOVED lines=10> */
.L_x_44:
[----:B------:R-:W-:Y:S05]  /*13d0*/  BSYNC.RECONVERGENT B4 ;  /* 0x0000000000047941 */ /* 0x000fea0003800200 */
.L_x_43:
[----:B------:R-:W-:Y:S04]  /*13e0*/  BSSY.RECONVERGENT B5, `(.L_x_45) ;  /* 0x000001a000057945 */ /* 0x000fe80003800200 */
[----:B------:R-:W-:Y:S04]  /*13f0*/  BSSY.RELIABLE B4, `(.L_x_46) ;  /* 0x0000015000047945 */ /* 0x000fe80003800100 */
[----:B------:R-:W-:Y:S05]  /*1400*/  @P3 BRA `(.L_x_47) ;  /* 0x0000000000203947 */ /* 0x000fea0003800000 */
[----:B--23--:R-:W2:Y:S02]  /*1410*/  LDS R2, [UR8+0x34] ;  /* 0x00003408ff027984 */ /* 0x00cea40008000800 */
[----:B--2---:R-:W-:-:S05]  /*1420*/  LOP3.LUT R2, R2, 0x38, RZ, 0xb8, !PT ;  /* 0x0000003802027812 */ /* 0x004fca00078eb8ff */
[----:B------:R2:W-:Y:S01]  /*1430*/  STS [UR8+0x34], R2 ;  /* 0x00003402ff007988 */ /* 0x0005e20008000808 */
[----:B------:R-:W-:Y:S05]  /*1440*/  @P3 BRA `(.L_x_48) ;  /* 0x0000000000203947 */ /* 0x000fea0003800000 */
[----:B--2---:R-:W2:Y:S01]  /*1450*/  LDS R2, [UR8+0x8] ;  /* 0x00000808ff027984 */ /* 0x004ea20008000800 */
[----:B------:R-:W-:-:S05]  /*1460*/  IMAD.MOV.U32 R3, RZ, RZ, 0x780 ;  /* 0x00000780ff037424 */ /* 0x000fca00078e00ff */
[----:B--2---:R-:W-:-:S05]  /*1470*/  LOP3.LUT R2, R2, 0x300, R3, 0xd8, !PT ;  /* 0x0000030002027812 */ /* 0x004fca00078ed803 */
[----:B------:R2:W-:Y:S02]  /*1480*/  STS [UR8+0x8], R2 ;  /* 0x00000802ff007988 */ /* 0x0005e40008000808 */
.L_x_47:
[----:B------:R-:W-:Y:S05]  /*1490*/  @P3 BRA `(.L_x_49) ;  /* 0x0000000000283947 */ /* 0x000fea0003800000 */
[----:B--23--:R-:W2:Y:S02]  /*14a0*/  LDS R2, [UR8+0x8] ;  /* 0x00000808ff027984 */ /* 0x00cea40008000800 */
[----:B--2---:R-:W-:-:S05]  /*14b0*/  LOP3.LUT R2, R2, 0x1800, RZ, 0xb8, !PT ;  /* 0x0000180002027812 */ /* 0x004fca00078eb8ff */
[----:B------:R3:W-:Y:S02]  /*14c0*/  STS [UR8+0x8], R2 ;  /* 0x00000802ff007988 */ /* 0x0007e40008000808 */
.L_x_48:
[----:B------:R-:W-:Y:S05]  /*14d0*/  @P3 BREAK.RELIABLE B4 ;  /* 0x0000000000043942 */ /* 0x000fea0003800100 */
[----:B------:R-:W-:Y:S05]  /*14e0*/  @P3 BRA `(.L_x_50) ;  /* 0x0000000000243947 */ /* 0x000fea0003800000 */
[----:B--23--:R-:W2:Y:S01]  /*14f0*/  LDS R2, [UR8+0x8] ;  /* 0x00000808ff027984 */ /* 0x00cea20008000800 */
[----:B------:R-:W-:-:S05]  /*1500*/  IMAD.MOV.U32 R3, RZ, RZ, 0x6000 ;  /* 0x00006000ff037424 */ /* 0x000fca00078e00ff */
[----:B--2---:R-:W-:-:S04]  /*1510*/  LOP3.LUT R2, R2, 0x6000, R3, 0xd8, !PT ;  /* 0x0000600002027812 */ /* 0x004fc800078ed803 */
[----:B------:R-:W-:-:S05]  /*1520*/  LOP3.LUT R2, R2, 0x400000, RZ, 0xb8, !PT ;  /* 0x0040000002027812 */ /* 0x000fca00078eb8ff */
[----:B------:R2:W-:Y:S02]  /*1530*/  STS [UR8+0x8], R2 ;  /* 0x00000802ff007988 */ /* 0x0005e40008000808 */
.L_x_49:
[----:B------:R-:W-:Y:S05]  /*1540*/  BSYNC.RELIABLE B4 ;  /* 0x0000000000047941 */ /* 0x000fea0003800100 */
.L_x_46:
[----:B--23--:R-:W2:Y:S02]  /*1550*/  @!P3 LDS R2, [UR8+0x8] ;  /* 0x00000808ff02b984 */ /* 0x00cea40008000800 */
[----:B--2---:R-:W-:-:S05]  /*1560*/  @!P3 LOP3.LUT R2, R2, 0x8000, RZ, 0xb8, !PT ;  /* 0x000080000202b812 */ /* 0x004fca00078eb8ff */
[----:B------:R2:W-:Y:S02]  /*1570*/  @!P3 STS [UR8+0x8], R2 ;  /* 0x00000802ff00b988 */ /* 0x0005e40008000808 */
.L_x_50:
[----:B------:R-:W-:Y:S05]  /*1580*/  BSYNC.RECONVERGENT B5 ;  /* 0x0000000000057941 */ /* 0x000fea0003800200 */
.L_x_45:
[----:B------:R-:W-:Y:S05]  /*1590*/  WARPSYNC.ALL ;  /* 0x0000000000007948 */ /* 0x000fea0003800000 */
[----:B------:R-:W-:Y:S01]  /*15a0*/  NOP ;  /* 0x0000000000007918 */ /* 0x000fe20000000000 */
[----:B------:R-:W-:-:S04]  /*15b0*/  UIADD3 UR4, UPT, UPT, UR4, 0x100, URZ ;  /* 0x0000010004047890 */ /* 0x000fc8000fffe0ff */
[----:B------:R-:W-:-:S04]  /*15c0*/  UIADD3 UR20, UP0, UPT, UR4, UR20, URZ ;  /* 0x0000001404147290 */ /* 0x000fc8000ff1e0ff */
[----:B------:R-:W-:Y:S01]  /*15d0*/  ULEA.HI.X.SX32 UR21, UR4, UR21, 0x1, UP0 ;  /* 0x0000001504157291 */ /* 0x000fe200080f0eff */
[----:B------:R-:W-:Y:S11]  /*15e0*/  @P0 BRA `(.L_x_51) ;  /* 0x0000000000300947 */ /* 0x000ff60003800000 */
[----:B--23--:R-:W2:Y:S01]  /*15f0*/  S2R R2, SR_LANEID ;  /* 0x0000000000027919 */ /* 0x00cea20000000000 */
[----:B------:R-:W-:Y:S05]  /*1600*/  WARPSYNC.ALL ;  /* 0x0000000000007948 */ /* 0x000fea0003800000 */
[----:B------:R-:W-:Y:S01]  /*1610*/  NOP ;  /* 0x0000000000007918 */ /* 0x000fe20000000000 */
[----:B--2-4-:R-:W-:-:S05]  /*1620*/  IMAD.SHL.U32 R4, R2, 0x4, RZ ;  /* 0x0000000402047824 */ /* 0x014fca00078e00ff */
[----:B------:R-:W2:Y:S01]  /*1630*/  LDS R5, [R4+UR8] ;  /* 0x0000000804057984 */ /* 0x000ea20008000800 */
[----:B------:R-:W-:-:S05]  /*1640*/  IADD3 R2, P1, PT, R4, UR20, RZ ;  /* 0x0000001404027c10 */ /* 0x000fca000ff3e0ff */
[----:B------:R-:W-:-:S05]  /*1650*/  IMAD.X R3, RZ, RZ, UR21, P1 ;  /* 0x00000015ff037e24 */ /* 0x000fca00088e06ff */
[----:B--2---:R2:W3:Y:S01]  /*1660*/  ATOMG.E.EXCH.STRONG.GPU PT, RZ, [R2], R5 ;  /* 0x0000000502ff73a8 */ /* 0x0044e200041ee100 */
[----:B------:R-:W-:-:S04]  /*1670*/  DEPBAR {5,4,3,2,1,0} ;  /* 0x0000003f0000791a */ /* 0x000fc80000000000 */
[----:B------:R-:W4:Y:S02]  /*1680*/  CCTL.E.C.LDCU.IV.DEEP [UR20] ;  /* 0x0000000014007540 */ /* 0x000f240009c08000 */
[----:B----4-:R2:W-:Y:S01]  /*1690*/  UTMACCTL.IV [UR20] ;  /* 0x00000000140079b9 */ /* 0x0105e20008000000 */
[----:B------:R-:W-:Y:S01]  /*16a0*/  NOP ;  /* 0x0000000000007918 */ /* 0x000fe20000000000 */
.L_x_51:
[----:B------:R-:W-:Y:S05]  /*16b0*/  @P0 BRA `(.L_x_52) ;  /* 0x00000000000c0947 */ /* 0x000fea0003800000 */
[----:B------:R0:W-:Y:S01]  /*16c0*/  UTMACMDFLUSH ;  /* 0x00000000000079b7 */ /* 0x0001e20000000000 */
[----:B------:R-:W-:Y:S05]  /*16d0*/  @P0 BRA `(.L_x_52) ;  /* 0x0000000000040947 */ /* 0x000fea0003800000 */
[----:B------:R-:W-:-:S04]  /*16e0*/  DEPBAR.LE SB0, 0x0 ;  /* 0x000080000000791a */ /* 0x000fc80000000000 */
.L_x_52:
[----:B------:R-:W-:Y:S05]  /*16f0*/  WARPSYNC.ALL ;  /* 0x0000000000007948 */ /* 0x000fea0003800000 */
[----:B------:R-:W-:Y:S01]  /*1700*/  NOP ;  /* 0x0000000000007918 */ /* 0x000fe20000000000 */
[----:B---3--:R-:W-:Y:S01]  /*1710*/  BAR.SYNC.DEFER_BLOCKING 0x0 ;  /* 0x0000000000007b1d */ /* 0x008fe20000010000 */
[----:B--2---:R-:W-:Y:S01]  /*1720*/  SHF.R.U32.HI R2, RZ, 0x5, R0 ;  /* 0x00000005ff027819 */ /* 0x004fe20000011600 */
[----:B------:R-:W-:-:S03]  /*1730*/  USHF.L.U32 UR15, UR15, 0x7, URZ ;  /* 0x000000070f0f7899 */ /* 0x000fc600080006ff */
[----:B------:R-:W-:Y:S01]  /*1740*/  R2UR UR22, R2 ;  /* 0x00000000021672ca */ /* 0x000fe200000e0000 */
[----:B------:R-:W-:Y:S01]  /*1750*/  VOTEU.ALL UP0, P3 ;  /* 0x0000000000ff7886 */ /* 0x000fe20001800000 */
[----:B------:R-:W-:Y:S01]  /*1760*/  UMOV UR4, 0x1 ;  /* 0x0000000100047882 */ /* 0x000fe20000000000 */
[----:B------:R-:W-:Y:S01]  /*1770*/  VOTEU.ALL UP1, P3 ;  /* 0x0000000000ff7886 */ /* 0x000fe20001820000 */
[----:B------:R-:W-:Y:S02]  /*1780*/  BSSY.RECONVERGENT B5, `(.L_x_53) ;  /* 0x0000018000057945 */ /* 0x000fe40003800200 */
[----:B------:R-:W-:-:S04]  /*1790*/  @!UP0 UIADD3 UR10, UPT, UPT, -UR4, 0x100000, URZ ;  /* 0x00100000040a8890 */ /* 0x000fc8000fffe1ff */
[----:B------:R-:W-:Y:S02]  /*17a0*/  @!UP0 USHF.L.U32 UR11, UR10, 0xb, URZ ;  /* 0x0000000b0a0b8899 */ /* 0x000fe400080006ff */
[----:B------:R-:W-:Y:S02]  /*17b0*/  @!UP0 USHF.L.U32 UR10, UR10, 0x1, URZ ;  /* 0x000000010a0a8899 */ /* 0x000fe400080006ff */
[----:B------:R-:W-:-:S04]  /*17c0*/  @!UP0 UIADD3 UR4, UPT, UPT, -UR4, 0x100000, URZ ;  /* 0x0010000004048890 */ /* 0x000fc8000fffe1ff */
[----:B------:R-:W-:Y:S02]  /*17d0*/  @!UP0 USHF.L.U32 UR5, UR4, 0xb, URZ ;  /* 0x0000000b04058899 */ /* 0x000fe400080006ff */
[----:B------:R-:W-:Y:S01]  /*17e0*/  @!UP0 USHF.L.U32 UR4, UR4, 0x1, URZ ;  /* 0x0000000104048899 */ /* 0x000fe200080006ff */
[----:B------:R-:W-:Y:S01]  /*17f0*/  VOTEU.ALL UP0, P3 ;  /* 0x0000000000ff7886 */ /* 0x000fe20001800000 */
[----:B------:R-:W2:Y:S04]  /*1800*/  FENCE.VIEW.ASYNC.S ;  /* 0x00000000000073c6 */ /* 0x000ea80000000000 */
[----:B--2---:R2:W3:Y:S06]  /*1810*/  @!UP0 SYNCS.EXCH.64 URZ, [UR8+0x12000], UR10 ;  /* 0x0120000a08ff85b2 */ /* 0x0044ec0008000100 */
[----:B------:R2:W3:Y:S02]  /*1820*/  @!UP1 SYNCS.EXCH.64 URZ, [UR8+0x12020], UR4 ;  /* 0x0120200408ff95b2 */ /* 0x0004e40008000100 */
[----:B---3--:R-:W-:Y:S06]  /*1830*/  BAR.SYNC.DEFER_BLOCKING 0x0 ;  /* 0x0000000000007b1d */ /* 0x008fec0000010000 */
[----:B------:R-:W-:Y:S05]  /*1840*/  @P3 BRA `(.L_x_54) ;  /* 0x00000000002c3947 */ /* 0x000fea0003800000 */
[----:B--2---:R-:W-:Y:S02]  /*1850*/  UMOV UR4, 0x1 ;  /* 0x0000000100047882 */ /* 0x004fe40000000000 */
[----:B------:R-:W-:-:S04]  /*1860*/  UIADD3 UR10, UPT, UPT, -UR4, 0x100000, URZ ;  /* 0x00100000040a7890 */ /* 0x000fc8000fffe1ff */
[----:B------:R-:W-:Y:S02]  /*1870*/  USHF.L.U32 UR11, UR10, 0xb, URZ ;  /* 0x0000000b0a0b7899 */ /* 0x000fe400080006ff */
[----:B------:R-:W-:Y:S02]  /*1880*/  USHF.L.U32 UR10, UR10, 0x1, URZ ;  /* 0x000000010a0a7899 */ /* 0x000fe400080006ff */
[----:B------:R-:W-:-:S04]  /*1890*/  UIADD3 UR4, UPT, UPT, -UR4, 0x100000, URZ ;  /* 0x0010000004047890 */ /* 0x000fc8000fffe1ff */
[----:B------:R-:W-:Y:S02]  /*18a0*/  USHF.L.U32 UR5, UR4, 0xb, URZ ;  /* 0x0000000b04057899 */ /* 0x000fe400080006ff */
[----:B------:R-:W-:Y:S01]  /*18b0*/  USHF.L.U32 UR4, UR4, 0x1, URZ ;  /* 0x0000000104047899 */ /* 0x000fe200080006ff */
[----:B------:R-:W2:Y:S03]  /*18c0*/  FENCE.VIEW.ASYNC.S ;  /* 0x00000000000073c6 */ /* 0x000ea60000000000 */
[----:B--2---:R3:W2:Y:S08]  /*18d0*/  SYNCS.EXCH.64 URZ, [UR8+0x12008], UR10 ;  /* 0x0120080a08ff75b2 */ /* 0x0046b00008000100 */
[----:B------:R3:W4:Y:S02]  /*18e0*/  SYNCS.EXCH.64 URZ, [UR8+0x12028], UR4 ;  /* 0x0120280408ff75b2 */ /* 0x0007240008000100 */
[----:B---3--:R-:W-:Y:S01]  /*18f0*/  NOP ;  /* 0x0000000000007918 */ /* 0x008fe20000000000 */
.L_x_54:
[----:B--2---:R-:W-:Y:S05]  /*1900*/  BSYNC.RECONVERGENT B5 ;  /* 0x0000000000057941 */ /* 0x004fea0003800200 */
.L_x_53:
[----:B----4-:R-:W-:Y:S01]  /*1910*/  BAR.SYNC.DEFER_BLOCKING 0x0 ;  /* 0x0000000000007b1d */ /* 0x010fe20000010000 */
[----:B------:R-:W-:Y:S01]  /*1920*/  UIADD3 UR12, UPT, UPT, UR8, 0x12020, URZ ;  /* 0x00012020080c7890 */ /* 0x000fe2000fffe0ff */
[----:B------:R-:W-:Y:S01]  /*1930*/  ISETP.GE.AND P0, PT, R6, 0x1, PT ;  /* 0x000000010600780c */ /* 0x000fe20003f06270 */
[----:B------:R-:W-:-:S03]  /*1940*/  USHF.L.U32 UR19, UR7, 0x6, URZ ;  /* 0x0000000607137899 */ /* 0x000fc600080006ff */
[----:B------:R-:W-:Y:S04]  /*1950*/  BSSY.RECONVERGENT B5, `(.L_x_55) ;  /* 0x000000d000057945 */ /* 0x000fe80003800200 */
[----:B------:R-:W-:Y:S05]  /*1960*/  @P3 BRA `(.L_x_56) ;  /* 0x00000000002c3947 */ /* 0x000fea0003800000 */
[----:B------:R-:W-:Y:S02]  /*1970*/  UMOV UR4, 0x1 ;  /* 0x0000000100047882 */ /* 0x000fe40000000000 */
[----:B------:R-:W-:-:S04]  /*1980*/  UIADD3 UR10, UPT, UPT, -UR4, 0x100000, URZ ;  /* 0x00100000040a7890 */ /* 0x000fc8000fffe1ff */
[----:B------:R-:W-:Y:S02]  /*1990*/  USHF.L.U32 UR11, UR10, 0xb, URZ ;  /* 0x0000000b0a0b7899 */ /* 0x000fe400080006ff */
[----:B------:R-:W-:Y:S02]  /*19a0*/  USHF.L.U32 UR10, UR10, 0x1, URZ ;  /* 0x000000010a0a7899 */ /* 0x000fe400080006ff */
[----:B------:R-:W-:-:S04]  /*19b0*/  UIADD3 UR4, UPT, UPT, -UR4, 0x100000, URZ ;  /* 0x0010000004047890 */ /* 0x000fc8000fffe1ff */
[----:B------:R-:W-:Y:S02]  /*19c0*/  USHF.L.U32 UR5, UR4, 0xb, URZ ;  /* 0x0000000b04057899 */ /* 0x000fe400080006ff */
[----:B------:R-:W-:Y:S01]  /*19d0*/  USHF.L.U32 UR4, UR4, 0x1, URZ ;  /* 0x0000000104047899 */ /* 0x000fe200080006ff */
[----:B------:R-:W2:Y:S03]  /*19e0*/  FENCE.VIEW.ASYNC.S ;  /* 0x00000000000073c6 */ /* 0x000ea60000000000 */
[----:B--2---:R2:W3:Y:S08]  /*19f0*/  SYNCS.EXCH.64 URZ, [UR8+0x12010], UR10 ;  /* 0x0120100a08ff75b2 */ /* 0x0044f00008000100 */
[----:B------:R2:W4:Y:S01]  /*1a00*/  SYNCS.EXCH.64 URZ, [UR8+0x12030], UR4 ;  /* 0x0120300408ff75b2 */ /* 0x0005220008000100 */
[----:B------:R-:W-:Y:S01]  /*1a10*/  NOP ;  /* 0x0000000000007918 */ /* 0x000fe20000000000 */
.L_x_56:
[----:B--2---:R-:W-:Y:S05]  /*1a20*/  BSYNC.RECONVERGENT B5 ;  /* 0x0000000000057941 */ /* 0x004fea0003800200 */
.L_x_55:
[----:B------:R-:W-:Y:S05]  /*1a30*/  @!P0 BRA `(.L_x_57) ;  /* 0x0000000800748947 */ /* 0x000fea0003800000 */
[----:B---34-:R-:W-:Y:S01]  /*1a40*/  BAR.SYNC.DEFER_BLOCKING 0x0 ;  /* 0x0000000000007b1d */ /* 0x018fe20000010000 */
[----:B------:R-:W-:Y:S01]  /*1a50*/  ELECT P1, URZ, PT ;  /* 0x0000000000ff782f */ /* 0x000fe20003820000 */
[----:B------:R-:W-:Y:S01]  /*1a60*/  @!P3 IMAD.MOV.U32 R2, RZ, RZ, 0x6000 ;  /* 0x00006000ff02b424 */ /* 0x000fe200078e00ff */
[----:B------:R-:W-:Y:S02]  /*1a70*/  UIADD3 UR16, UPT, UPT, UR8, 0xc000, URZ ;  /* 0x0000c00008107890 */ /* 0x000fe4000fffe0ff */
[----:B------:R-:W-:Y:S02]  /*1a80*/  ISETP.LT.U32.AND P1, PT, R36, 0x20, P1 ;  /* 0x000000202400780c */ /* 0x000fe40000f21070 */
[----:B------:R-:W-:Y:S01]  /*1a90*/  ELECT P0, URZ, PT ;  /* 0x0000000000ff782f */ /* 0x000fe20003800000 */
[----:B------:R-:W-:-:S03]  /*1aa0*/  UMOV UR11, UR15 ;  /* 0x0000000f000b7c82 */ /* 0x000fc60008000000 */
[----:B------:R-:W-:-:S07]  /*1ab0*/  ISETP.LT.U32.AND P0, PT, R36, 0x20, P0 ;  /* 0x000000202400780c */ /* 0x000fce0000701070 */
[----:B------:R-:W-:Y:S01]  /*1ac0*/  VOTEU.ANY UP0, P1 ;  /* 0x0000000000ff7886 */ /* 0x000fe20000800100 */
[----:B------:R-:W-:-:S04]  /*1ad0*/  VOTEU.ANY UP2, P1 ;  /* 0x0000000000ff7886 */ /* 0x000fc80000840100 */
[----:B------:R-:W-:Y:S02]  /*1ae0*/  @UP0 UIADD3 UR17, UPT, UPT, UR8, 0x12000, URZ ;  /* 0x0001200008110890 */ /* 0x000fe4000fffe0ff */
[----:B------:R2:W-:Y:S01]  /*1af0*/  @!P3 SYNCS.ARRIVE.TRANS64 RZ, [UR8+0x12000], R2 ;  /* 0x01200002ffffb9a7 */ /* 0x0005e20008000008 */
[----:B------:R-:W-:Y:S01]  /*1b00*/  @UP0 UMOV UR18, URZ ;  /* 0x000000ff00120c82 */ /* 0x000fe20008000000 */
[----:B------:R-:W-:Y:S01]  /*1b10*/  BAR.SYNC.DEFER_BLOCKING 0x0 ;  /* 0x0000000000007b1d */ /* 0x000fe20000010000 */
[----:B------:R-:W-:-:S05]  /*1b20*/  UISETP.NE.U32.AND UP0, UPT, UR22, URZ, UPT ;  /* 0x000000ff1600728c */ /* 0x000fca000bf05070 */
[----:B------:R-:W-:Y:S01]  /*1b30*/  VOTEU.ANY UP1, P0 ;  /* 0x0000000000ff7886 */ /* 0x000fe20000020100 */
[----:B------:R-:W-:-:S04]  /*1b40*/  VOTEU.ANY UP3, P0 ;  /* 0x0000000000ff7886 */ /* 0x000fc80000060100 */
[----:B------:R-:W-:Y:S01]  /*1b50*/  @UP1 UIADD3 UR9, UPT, UPT, UR8, 0x12000, URZ ;  /* 0x0001200008091890 */ /* 0x000fe2000fffe0ff */
[----:B------:R-:W-:Y:S01]  /*1b60*/  @UP1 UMOV UR10, URZ ;  /* 0x000000ff000a1c82 */ /* 0x000fe20008000000 */
[----:B------:R2:W-:Y:S01]  /*1b70*/  @UP2 UTMALDG.2D [UR16], [UR24] ;  /* 0x00000010180025b4 */ /* 0x0005e20008008000 */
[----:B------:R3:W-:Y:S06]  /*1b80*/  MEMBAR.ALL.CTA ;  /* 0x0000000000007992 */ /* 0x0007ec0000008000 */
[----:B---3--:R-:W3:Y:S02]  /*1b90*/  FENCE.VIEW.ASYNC.S ;  /* 0x00000000000073c6 */ /* 0x008ee40000000000 */
[----:B---3--:R-:W-:Y:S06]  /*1ba0*/  BAR.SYNC.DEFER_BLOCKING 0x0 ;  /* 0x0000000000007b1d */ /* 0x008fec0000010000 */
[----:B------:R2:W-:Y:S02]  /*1bb0*/  @UP3 UTMALDG.2D [UR8], [UR26] ;  /* 0x000000081a0035b4 */ /* 0x0005e40008008000 */
[----:B------:R-:W-:Y:S06]  /*1bc0*/  BAR.SYNC.DEFER_BLOCKING 0x0 ;  /* 0x0000000000007b1d */ /* 0x000fec0000010000 */
[----:B------:R-:W3:Y:S02]  /*1bd0*/  SYNCS.PHASECHK.TRANS64.TRYWAIT P0, [UR8+0x12000], RZ ;  /* 0x012000ffff0075a7 */ /* 0x000ee40008001108 */
[----:B--23--:R-:W-:Y:S05]  /*1be0*/  @!P0 BRA `(.L_x_58) ;  /* 0x0000000c00d88947 */ /* 0x00cfea0003800000 */
.L_x_74:
[----:B------:R-:W-:Y:S05]  /*1bf0*/  BRA.U UP0, `(.L_x_59) ;  /* 0x0000000100747547 */ /* 0x000fea000b800000 */
[----:B------:R-:W-:Y:S02]  /*1c00*/  USHF.R.U32.HI UR6, URZ, 0x4, UR16 ;  /* 0x00000004ff067899 */ /* 0x000fe40008011610 */
[----:B------:R-:W-:Y:S02]  /*1c10*/  USHF.R.U32.HI UR10, URZ, 0x4, UR8 ;  /* 0x00000004ff0a7899 */ /* 0x000fe40008011608 */
[----:B------:R-:W-:Y:S02]  /*1c20*/  USGXT.U32 UR6, UR6, 0xe ;  /* 0x0000000e0606789a */ /* 0x000fe40008000000 */
[----:B------:R-:W-:Y:S02]  /*1c30*/  USGXT.U32 UR10, UR10, 0xe ;  /* 0x0000000e0a0a789a */ /* 0x000fe40008000000 */
[----:B------:R-:W-:Y:S02]  /*1c40*/  UIADD3 UR32, UP0, UPT, UR6, 0x2, URZ ;  /* 0x0000000206207890 */ /* 0x000fe4000ff1e0ff */
[----:B------:R-:W-:Y:S01]  /*1c50*/  UIADD3 UR34, UP1, UPT, UR10, 0x2, URZ ;  /* 0x000000020a227890 */ /* 0x000fe2000ff3e0ff */
[----:B------:R-:W-:Y:S01]  /*1c60*/  UMOV UR4, URZ ;  /* 0x000000ff00047c82 */ /* 0x000fe20008000000 */
[----:B------:R-:W-:Y:S01]  /*1c70*/  UMOV UR5, URZ ;  /* 0x000000ff00057c82 */ /* 0x000fe20008000000 */
[----:B------:R-:W-:-:S02]  /*1c80*/  UIADD3.X UR33, UPT, UPT, UR4, 0x40004040, URZ, UP0, !UPT ;  /* 0x4000404004217890 */ /* 0x000fc400087fe4ff */
[----:B------:R-:W-:Y:S02]  /*1c90*/  UIADD3.X UR35, UPT, UPT, UR5, 0x40004040, URZ, UP1, !UPT ;  /* 0x4000404005237890 */ /* 0x000fe40008ffe4ff */
[----:B------:R-:W-:Y:S02]  /*1ca0*/  UIADD3.64 UR4, UPT, UPT, UR32, 0x2, URZ ;  /* 0x0000000220047897 */ /* 0x000fe4000fffe0ff */
[----:B------:R-:W-:Y:S02]  /*1cb0*/  UIADD3.64 UR16, UPT, UPT, UR34, 0x2, URZ ;  /* 0x0000000222107897 */ /* 0x000fe4000fffe0ff */
[----:B------:R-:W-:Y:S02]  /*1cc0*/  UIADD3.64 UR28, UPT, UPT, UR32, 0x4, URZ ;  /* 0x00000004201c7897 */ /* 0x000fe4000fffe0ff */
[----:B------:R-:W-:Y:S01]  /*1cd0*/  UIADD3.64 UR30, UPT, UPT, UR34, 0x4, URZ ;  /* 0x00000004221e7897 */ /* 0x000fe2000fffe0ff */
[----:B------:R-:W-:Y:S01]  /*1ce0*/  UMOV UR36, 0x0 ;  /* 0x0000000000247882 */ /* 0x000fe20000000000 */
[----:B------:R-:W-:Y:S01]  /*1cf0*/  UMOV UR37, 0x4200010 ;  /* 0x0420001000257882 */ /* 0x000fe20000000000 */
[----:B------:R-:W-:Y:S01]  /*1d00*/  UMOV UR7, 0x40004040 ;  /* 0x4000404000077882 */ /* 0x000fe20000000000 */
[----:B------:R-:W-:Y:S01]  /*1d10*/  UMOV UR11, 0x40004040 ;  /* 0x40004040000b7882 */ /* 0x000fe20000000000 */
[----:B------:R-:W-:Y:S01]  /*1d20*/  UMOV UR38, 0x0 ;  /* 0x0000000000267882 */ /* 0x000fe20000000000 */
[----:B------:R-:W-:Y:S01]  /*1d30*/  UMOV UR39, 0x4200010 ;  /* 0x0420001000277882 */ /* 0x000fe20000000000 */
[----:B------:R-:W-:Y:S01]  /*1d40*/  UMOV UR40, 0x0 ;  /* 0x0000000000287882 */ /* 0x000fe20000000000 */
[----:B------:R-:W-:Y:S01]  /*1d50*/  UMOV UR41, 0x4200010 ;  /* 0x0420001000297882 */ /* 0x000fe20000000000 */
[----:B------:R2:W-:Y:S01]  /*1d60*/  UTCHMMA gdesc[UR6], gdesc[UR10], tmem[UR23], tmem[UR36], idesc[UR37], !UPT ;  /* 0x00ff240a060075ea */ /* 0x0005e2000f800017 */
[----:B------:R-:W-:Y:S01]  /*1d70*/  UMOV UR42, 0x0 ;  /* 0x00000000002a7882 */ /* 0x000fe20000000000 */
[----:B------:R-:W-:Y:S01]  /*1d80*/  UMOV UR43, 0x4200010 ;  /* 0x04200010002b7882 */ /* 0x000fe20000000000 */
[----:B------:R2:W-:Y:S01]  /*1d90*/  UTCHMMA gdesc[UR32], gdesc[UR34], tmem[UR23], tmem[UR38], idesc[UR39], UPT ;  /* 0x00ff2622200075ea */ /* 0x0005e2000b800017 */
[----:B------:R2:W-:Y:S01]  /*1da0*/  UTCHMMA gdesc[UR4], gdesc[UR16], tmem[UR23], tmem[UR40], idesc[UR41], UPT ;  /* 0x00ff2810040075ea */ /* 0x0005e2000b800017 */
[----:B------:R2:W-:Y:S01]  /*1db0*/  UTCHMMA gdesc[UR28], gdesc[UR30], tmem[UR23], tmem[UR42], idesc[UR43], UPT ;  /* 0x00ff2a1e1c0075ea */ /* 0x0005e2000b800017 */
[----:B------:R-:W-:Y:S01]  /*1dc0*/  NOP ;  /* 0x0000000000007918 */ /* 0x000fe20000000000 */
.L_x_59:
[----:B------:R-:W-:Y:S01]  /*1dd0*/  ELECT P0, URZ, PT ;  /* 0x0000000000ff782f */ /* 0x000fe20003800000 */
[----:B--2---:R-:W-:Y:S01]  /*1de0*/  UMOV UR4, UR12 ;  /* 0x0000000c00047c82 */ /* 0x004fe20008000000 */
[----:B------:R-:W-:Y:S02]  /*1df0*/  UMOV UR5, URZ ;  /* 0x000000ff00057c82 */ /* 0x000fe40008000000 */
[----:B------:R-:W-:-:S13]  /*1e00*/  ISETP.LT.U32.AND P0, PT, R36, 0x20, P0 ;  /* 0x000000202400780c */ /* 0x000fda0000701070 */
[----:B------:R-:W-:Y:S01]  /*1e10*/  VOTEU.ANY UP0, P0 ;  /* 0x0000000000ff7886 */ /* 0x000fe20000000100 */
[----:B------:R-:W-:Y:S01]  /*1e20*/  VOTEU.ANY UP1, P0 ;  /* 0x0000000000ff7886 */ /* 0x000fe20000020100 */
[----:B------:R-:W-:-:S03]  /*1e30*/  ISETP.GE.U32.AND P0, PT, R6, 0x41, PT ;  /* 0x000000410600780c */ /* 0x000fc60003f06070 */
[----:B------:R-:W-:Y:S02]  /*1e40*/  @UP0 UMOV UR4, UR4 ;  /* 0x0000000400040c82 */ /* 0x000fe40008000000 */
[----:B------:R2:W-:Y:S01]  /*1e50*/  @UP1 UTCBAR [UR4], URZ ;  /* 0x000000ff040013e9 */ /* 0x0005e200080000ff */
[----:B------:R-:W-:Y:S06]  /*1e60*/  BAR.SYNC.DEFER_BLOCKING 0x0 ;  /* 0x0000000000007b1d */ /* 0x000fec0000010000 */
[----:B------:R-:W3:Y:S02]  /*1e70*/  SYNCS.PHASECHK.TRANS64.TRYWAIT P1, [UR8+0x12020], RZ ;  /* 0x012020ffff0075a7 */ /* 0x000ee40008021108 */
[----:B--23--:R-:W-:Y:S05]  /*1e80*/  @!P1 BRA `(.L_x_60) ;  /* 0x0000000c003c9947 */ /* 0x00cfea0003800000 */
.L_x_75:
[----:B------:R-:W-:Y:S01]  /*1e90*/  UMOV UR4, URZ ;  /* 0x000000ff00047c82 */ /* 0x000fe20008000000 */
[----:B------:R-:W-:Y:S05]  /*1ea0*/  @!P0 BRA `(.L_x_57) ;  /* 0x0000000400588947 */ /* 0x000fea0003800000 */
[----:B------:R-:W2:Y:S01]  /*1eb0*/  LDCU UR29, c[0x0][0x3a0] ;  /* 0x00007400ff1d77ac */ /* 0x000ea20008000800 */
[----:B------:R-:W-:Y:S01]  /*1ec0*/  UMOV UR9, 0x1 ;  /* 0x0000000100097882 */ /* 0x000fe20000000000 */
[----:B------:R-:W-:-:S05]  /*1ed0*/  UMOV UR18, 0x40 ;  /* 0x0000004000127882 */ /* 0x000fca0000000000 */
.L_x_64:
[----:B------:R-:W-:Y:S01]  /*1ee0*/  BAR.SYNC.DEFER_BLOCKING 0x0 ;  /* 0x0000000000007b1d */ /* 0x000fe20000010000 */
[----:B------:R-:W-:Y:S01]  /*1ef0*/  ULEA UR28, UR9, UR8, 0x3 ;  /* 0x00000008091c7291 */ /* 0x000fe2000f8e18ff */
[----:B------:R-:W-:Y:S01]  /*1f00*/  @!P3 IMAD.MOV.U32 R2, RZ, RZ, 0x6000 ;  /* 0x00006000ff02b424 */ /* 0x000fe200078e00ff */
[----:B------:R-:W-:Y:S01]  /*1f10*/  ELECT P1, URZ, PT ;  /* 0x0000000000ff782f */ /* 0x000fe20003820000 */
[----:B------:R-:W-:-:S03]  /*1f20*/  ULEA UR16, UR9, UR8, 0xd ;  /* 0x0000000809107291 */ /* 0x000fc6000f8e68ff */
[----:B------:R-:W-:Y:S02]  /*1f30*/  ISETP.LT.U32.AND P1, PT, R36, 0x20, P1 ;  /* 0x000000202400780c */ /* 0x000fe40000f21070 */
[----:B------:R-:W-:Y:S01]  /*1f40*/  ELECT P0, URZ, PT ;  /* 0x0000000000ff782f */ /* 0x000fe20003800000 */
[----:B------:R-:W-:-:S03]  /*1f50*/  UIADD3 UR16, UPT, UPT, UR16, 0xc000, URZ ;  /* 0x0000c00010107890 */ /* 0x000fc6000fffe0ff */
[----:B------:R-:W-:Y:S01]  /*1f60*/  ISETP.LT.U32.AND P0, PT, R36, 0x20, P0 ;  /* 0x000000202400780c */ /* 0x000fe20000701070 */
[----:B------:R-:W-:Y:S01]  /*1f70*/  ULEA UR12, UR9, UR8, 0xe ;  /* 0x00000008090c7291 */ /* 0x000fe2000f8e70ff */
[----:B------:R-:W-:Y:S01]  /*1f80*/  UMOV UR14, UR18 ;  /* 0x00000012000e7c82 */ /* 0x000fe20008000000 */
[----:B------:R-:W-:-:S04]  /*1f90*/  USHF.L.U32 UR5, UR4, 0x1f, URZ ;  /* 0x0000001f04057899 */ /* 0x000fc800080006ff */
[----:B------:R-:W-:Y:S01]  /*1fa0*/  VOTEU.ANY UP0, P1 ;  /* 0x0000000000ff7886 */ /* 0x000fe20000800100 */
[----:B------:R3:W-:Y:S04]  /*1fb0*/  @!P3 SYNCS.ARRIVE.TRANS64 RZ, [UR28+0x12000], R2 ;  /* 0x01200002ffffb9a7 */ /* 0x0007e8000800001c */
[----:B------:R-:W-:Y:S01]  /*1fc0*/  @UP0 UIADD3 UR17, UPT, UPT, UR28, 0x12000, URZ ;  /* 0x000120001c110890 */ /* 0x000fe2000fffe0ff */
[----:B------:R-:W-:Y:S01]  /*1fd0*/  VOTEU.ANY UP0, P1 ;  /* 0x0000000000ff7886 */ /* 0x000fe20000800100 */
[----:B------:R-:W-:Y:S01]  /*1fe0*/  BAR.SYNC.DEFER_BLOCKING 0x0 ;  /* 0x0000000000007b1d */ /* 0x000fe20000010000 */
[----:B---3--:R-:W-:-:S05]  /*1ff0*/  IMAD.U32 R2, RZ, RZ, UR5 ;  /* 0x00000005ff027e24 */ /* 0x008fca000f8e00ff */
[----:B------:R-:W-:-:S05]  /*2000*/  VOTEU.ANY UP1, P0 ;  /* 0x0000000000ff7886 */ /* 0x000fca0000020100 */
[----:B------:R-:W-:Y:S01]  /*2010*/  @UP1 UIADD3 UR13, UPT, UPT, UR28, 0x12000, URZ ;  /* 0x000120001c0d1890 */ /* 0x000fe2000fffe0ff */
[----:B------:R-:W-:Y:S01]  /*2020*/  VOTEU.ANY UP1, P0 ;  /* 0x0000000000ff7886 */ /* 0x000fe20000020100 */
[----:B------:R3:W-:Y:S01]  /*2030*/  @UP0 UTMALDG.2D [UR16], [UR24] ;  /* 0x00000010180005b4 */ /* 0x0007e20008008000 */
[----:B------:R-:W-:Y:S01]  /*2040*/  UISETP.NE.U32.AND UP0, UPT, UR22, URZ, UPT ;  /* 0x000000ff1600728c */ /* 0x000fe2000bf05070 */
[----:B------:R4:W-:Y:S06]  /*2050*/  MEMBAR.ALL.CTA ;  /* 0x0000000000007992 */ /* 0x0009ec0000008000 */
[----:B----4-:R-:W4:Y:S02]  /*2060*/  FENCE.VIEW.ASYNC.S ;  /* 0x00000000000073c6 */ /* 0x010f240000000000 */
[----:B----4-:R-:W-:Y:S06]  /*2070*/  BAR.SYNC.DEFER_BLOCKING 0x0 ;  /* 0x0000000000007b1d */ /* 0x010fec0000010000 */
[----:B------:R3:W-:Y:S02]  /*2080*/  @UP1 UTMALDG.2D [UR12], [UR26] ;  /* 0x0000000c1a0015b4 */ /* 0x0007e40008008000 */
[----:B------:R-:W-:Y:S06]  /*2090*/  BAR.SYNC.DEFER_BLOCKING 0x0 ;  /* 0x0000000000007b1d */ /* 0x000fec0000010000 */
[----:B------:R-:W4:Y:S02]  /*20a0*/  SYNCS.PHASECHK.TRANS64.TRYWAIT P0, [UR28+0x12000], R2 ;  /* 0x01200002ff0075a7 */ /* 0x000f24000800111c */
[----:B---34-:R-:W-:Y:S05]  /*20b0*/  @!P0 BRA `(.L_x_61) ;  /* 0x0000000800bc8947 */ /* 0x018fea0003800000 */
.L_x_76:
        /* <DEDUP_REMOVED lines=11> */
[----:B------:R-:W-:Y:S02]  /*2170*/  UIADD3 UR6, UP0, UPT, UR16, 0x2, URZ ;  /* 0x0000000210067890 */ /* 0x000fe4000ff1e0ff */
[----:B------:R-:W-:Y:S02]  /*2180*/  UIADD3 UR32, UP1, UPT, UR30, 0x2, URZ ;  /* 0x000000021e207890 */ /* 0x000fe4000ff3e0ff */
[----:B------:R-:W-:Y:S02]  /*2190*/  UIADD3 UR34, UP2, UPT, UR16, 0x4, URZ ;  /* 0x0000000410227890 */ /* 0x000fe4000ff5e0ff */
[----:B------:R-:W-:Y:S02]  /*21a0*/  UIADD3 UR36, UP3, UPT, UR30, 0x4, URZ ;  /* 0x000000041e247890 */ /* 0x000fe4000ff7e0ff */
[----:B------:R-:W-:-:S02]  /*21b0*/  UIADD3.X UR7, UPT, UPT, UR17, URZ, URZ, UP0, !UPT ;  /* 0x000000ff11077290 */ /* 0x000fc400087fe4ff */
[----:B------:R-:W-:Y:S02]  /*21c0*/  UIADD3.X UR33, UPT, UPT, UR31, URZ, URZ, UP1, !UPT ;  /* 0x000000ff1f217290 */ /* 0x000fe40008ffe4ff */
[----:B------:R-:W-:Y:S02]  /*21d0*/  UIADD3.X UR35, UPT, UPT, UR17, URZ, URZ, UP2, !UPT ;  /* 0x000000ff11237290 */ /* 0x000fe400097fe4ff */
[----:B------:R-:W-:Y:S01]  /*21e0*/  UIADD3.X UR37, UPT, UPT, UR31, URZ, URZ, UP3, !UPT ;  /* 0x000000ff1f257290 */ /* 0x000fe20009ffe4ff */
        /* <DEDUP_REMOVED lines=8> */
[----:B------:R3:W-:Y:S01]  /*2270*/  UTCHMMA gdesc[UR10], gdesc[UR12], tmem[UR23], tmem[UR38], idesc[UR39], UPT ;  /* 0x00ff260c0a0075ea */ /* 0x0007e2000b800017 */
[----:B------:R-:W-:Y:S01]  /*2280*/  UMOV UR44, 0x0 ;  /* 0x00000000002c7882 */ /* 0x000fe20000000000 */
[----:B------:R-:W-:Y:S01]  /*2290*/  UMOV UR45, 0x4200010 ;  /* 0x04200010002d7882 */ /* 0x000fe20000000000 */
[----:B------:R3:W-:Y:S01]  /*22a0*/  UTCHMMA gdesc[UR16], gdesc[UR30], tmem[UR23], tmem[UR40], idesc[UR41], UPT ;  /* 0x00ff281e100075ea */ /* 0x0007e2000b800017 */
[----:B------:R3:W-:Y:S01]  /*22b0*/  UTCHMMA gdesc[UR6], gdesc[UR32], tmem[UR23], tmem[UR42], idesc[UR43], UPT ;  /* 0x00ff2a20060075ea */ /* 0x0007e2000b800017 */
[----:B------:R3:W-:Y:S01]  /*22c0*/  UTCHMMA gdesc[UR34], gdesc[UR36], tmem[UR23], tmem[UR44], idesc[UR45], UPT ;  /* 0x00ff2c24220075ea */ /* 0x0007e2000b800017 */
[----:B------:R-:W-:Y:S01]  /*22d0*/  NOP ;  /* 0x0000000000007918 */ /* 0x000fe20000000000 */
.L_x_62:
[----:B------:R-:W-:Y:S01]  /*22e0*/  ELECT P0, URZ, PT ;  /* 0x0000000000ff782f */ /* 0x000fe20003800000 */
[----:B---3--:R-:W-:-:S03]  /*22f0*/  UIADD3 UR6, UPT, UPT, UR28, 0x12020, URZ ;  /* 0x000120201c067890 */ /* 0x008fc6000fffe0ff */
[----:B------:R-:W-:Y:S01]  /*2300*/  ISETP.LT.U32.AND P0, PT, R36, 0x20, P0 ;  /* 0x000000202400780c */ /* 0x000fe20000701070 */
[----:B------:R-:W-:-:S12]  /*2310*/  UMOV UR7, URZ ;  /* 0x000000ff00077c82 */ /* 0x000fd80008000000 */
[----:B------:R-:W-:Y:S01]  /*2320*/  VOTEU.ANY UP0, P0 ;  /* 0x0000000000ff7886 */ /* 0x000fe20000000100 */
[----:B------:R-:W-:-:S04]  /*2330*/  VOTEU.ANY UP1, P0 ;  /* 0x0000000000ff7886 */ /* 0x000fc80000020100 */
[----:B------:R-:W-:Y:S02]  /*2340*/  @UP0 UMOV UR6, UR6 ;  /* 0x0000000600060c82 */ /* 0x000fe40008000000 */
[----:B------:R3:W-:Y:S01]  /*2350*/  @UP1 UTCBAR [UR6], URZ ;  /* 0x000000ff060013e9 */ /* 0x0007e200080000ff */
[----:B------:R-:W-:Y:S06]  /*2360*/  BAR.SYNC.DEFER_BLOCKING 0x0 ;  /* 0x0000000000007b1d */ /* 0x000fec0000010000 */
[----:B------:R-:W4:Y:S02]  /*2370*/  SYNCS.PHASECHK.TRANS64.TRYWAIT P0, [UR28+0x12020], R2 ;  /* 0x01202002ff0075a7 */ /* 0x000f24000800111c */
[----:B---34-:R-:W-:Y:S05]  /*2380*/  @!P0 BRA `(.L_x_63) ;  /* 0x0000000800148947 */ /* 0x018fea0003800000 */
.L_x_77:
[----:B------:R-:W-:Y:S02]  /*2390*/  UIADD3 UR9, UPT, UPT, UR9, 0x1, URZ ;  /* 0x0000000109097890 */ /* 0x000fe4000fffe0ff */
[----:B------:R-:W-:Y:S02]  /*23a0*/  UIADD3 UR18, UPT, UPT, UR18, 0x40, URZ ;  /* 0x0000004012127890 */ /* 0x000fe4000fffe0ff */
[----:B------:R-:W-:-:S04]  /*23b0*/  UISETP.NE.U32.AND UP0, UPT, UR9, 0x3, UPT ;  /* 0x000000030900788c */ /* 0x000fc8000bf05070 */
[----:B------:R-:W-:Y:S02]  /*23c0*/  USEL UR5, URZ, 0x1, UP0 ;  /* 0x00000001ff057887 */ /* 0x000fe40008000000 */
[----:B------:R-:W-:Y:S02]  /*23d0*/  USEL UR9, UR9, URZ, UP0 ;  /* 0x000000ff09097287 */ /* 0x000fe40008000000 */
[----:B--2---:R-:W-:Y:S02]  /*23e0*/  UISETP.GE.AND UP0, UPT, UR18, UR29, UPT ;  /* 0x0000001d1200728c */ /* 0x004fe4000bf06270 */
[----:B------:R-:W-:-:S07]  /*23f0*/  ULOP3.LUT UR4, UR4, UR5, URZ, 0x3c, !UPT ;  /* 0x0000000504047292 */ /* 0x000fce000f8e3cff */
[----:B------:R-:W-:Y:S05]  /*2400*/  BRA.U !UP0, `(.L_x_64) ;  /* 0xfffffff908b47547 */ /* 0x000fea000b83ffff */
.L_x_57:
[----:B---34-:R-:W-:Y:S01]  /*2410*/  BAR.SYNC.DEFER_BLOCKING 0x0 ;  /* 0x0000000000007b1d */ /* 0x018fe20000010000 */
[----:B------:R-:W-:-:S05]  /*2420*/  IMAD.SHL.U32 R2, R0, 0x40, RZ ;  /* 0x0000004000027824 */ /* 0x000fca00078e00ff */
[----:B------:R-:W-:Y:S04]  /*2430*/  BSSY.RECONVERGENT B5, `(.L_x_65) ;  /* 0x0000004000057945 */ /* 0x000fe80003800200 */
[----:B------:R-:W-:Y:S05]  /*2440*/  @P3 BRA `(.L_x_66) ;  /* 0x0000000000083947 */ /* 0x000fea0003800000 */
[----:B------:R-:W2:Y:S02]  /*2450*/  SYNCS.CCTL.IV [UR8+0x12000] ;  /* 0x01200000ff0079b1 */ /* 0x000ea40008000008 */
[----:B--2---:R-:W2:Y:S02]  /*2460*/  SYNCS.CCTL.IV [UR8+0x12020] ;  /* 0x01202000ff0079b1 */ /* 0x004ea40008000008 */
.L_x_66:
[----:B------:R-:W-:Y:S05]  /*2470*/  BSYNC.RECONVERGENT B5 ;  /* 0x0000000000057941 */ /* 0x000fea0003800200 */
.L_x_65:
[----:B--2---:R-:W-:Y:S06]  /*2480*/  BAR.SYNC.DEFER_BLOCKING 0x0 ;  /* 0x0000000000007b1d */ /* 0x004fec0000010000 */
[----:B------:R-:W-:Y:S04]  /*2490*/  BSSY.RECONVERGENT B5, `(.L_x_67) ;  /* 0x0000004000057945 */ /* 0x000fe80003800200 */
[----:B------:R-:W-:Y:S05]  /*24a0*/  @P3 BRA `(.L_x_68) ;  /* 0x0000000000083947 */ /* 0x000fea0003800000 */
[----:B------:R-:W2:Y:S02]  /*24b0*/  SYNCS.CCTL.IV [UR8+0x12008] ;  /* 0x01200800ff0079b1 */ /* 0x000ea40008000008 */
[----:B--2---:R-:W2:Y:S02]  /*24c0*/  SYNCS.CCTL.IV [UR8+0x12028] ;  /* 0x01202800ff0079b1 */ /* 0x004ea40008000008 */
.L_x_68:
[----:B------:R-:W-:Y:S05]  /*24d0*/  BSYNC.RECONVERGENT B5 ;  /* 0x0000000000057941 */ /* 0x000fea0003800200 */
.L_x_67:
[----:B--2---:R-:W-:Y:S06]  /*24e0*/  BAR.SYNC.DEFER_BLOCKING 0x0 ;  /* 0x0000000000007b1d */ /* 0x004fec0000010000 */
[----:B------:R-:W-:Y:S04]  /*24f0*/  BSSY.RECONVERGENT B5, `(.L_x_69) ;  /* 0x0000004000057945 */ /* 0x000fe80003800200 */
[----:B------:R-:W-:Y:S05]  /*2500*/  @P3 BRA `(.L_x_70) ;  /* 0x0000000000083947 */ /* 0x000fea0003800000 */
[----:B------:R-:W2:Y:S02]  /*2510*/  SYNCS.CCTL.IV [UR8+0x12010] ;  /* 0x01201000ff0079b1 */ /* 0x000ea40008000008 */
[----:B--2---:R-:W2:Y:S02]  /*2520*/  SYNCS.CCTL.IV [UR8+0x12030] ;  /* 0x01203000ff0079b1 */ /* 0x004ea40008000008 */
.L_x_70:
[----:B------:R-:W-:Y:S05]  /*2530*/  BSYNC.RECONVERGENT B5 ;  /* 0x0000000000057941 */ /* 0x000fea0003800200 */
.L_x_69:
[----:B------:R-:W-:Y:S01]  /*2540*/  USHF.L.U32 UR4, UR22, 0x15, URZ ;  /* 0x0000001516047899 */ /* 0x000fe200080006ff */
[----:B------:R-:W-:Y:S01]  /*2550*/  IMAD.SHL.U32 R3, R0, 0x10, RZ ;  /* 0x0000001000037824 */ /* 0x000fe200078e00ff */
[----:B------:R-:W-:Y:S01]  /*2560*/  USHF.L.U32 UR5, UR22, 0x4, URZ ;  /* 0x0000000416057899 */ /* 0x000fe200080006ff */
[----:B------:R-:W-:Y:S01]  /*2570*/  LOP3.LUT R2, R2, 0x3800, RZ, 0xc0, !PT ;  /* 0x0000380002027812 */ /* 0x000fe200078ec0ff */
[----:B------:R-:W-:Y:S02]  /*2580*/  ULOP3.LUT UR4, UR4, 0x600000, URZ, 0xc0, !UPT ;  /* 0x0060000004047892 */ /* 0x000fe4000f8ec0ff */
[----:B------:R-:W-:Y:S01]  /*2590*/  ULOP3.LUT UR5, UR5, 0x40, URZ, 0xc0, !UPT ;  /* 0x0000004005057892 */ /* 0x000fe2000f8ec0ff */
[----:B------:R-:W-:Y:S01]  /*25a0*/  LOP3.LUT R3, R2, 0x70, R3, 0xf8, !PT ;  /* 0x0000007002037812 */ /* 0x000fe200078ef803 */
[C---:B------:R-:W-:Y:S01]  /*25b0*/  IMAD.SHL.U32 R2, R0.reuse, 0x4, RZ ;  /* 0x0000000400027824 */ /* 0x040fe200078e00ff */
[----:B------:R-:W-:Y:S01]  /*25c0*/  ELECT P0, URZ, PT ;  /* 0x0000000000ff782f */ /* 0x000fe20003800000 */
[----:B------:R-:W-:Y:S01]  /*25d0*/  IMAD.SHL.U32 R0, R0, 0x80, RZ ;  /* 0x0000008000007824 */ /* 0x000fe200078e00ff */
[----:B------:R-:W-:-:S02]  /*25e0*/  UIADD3 UR4, UPT, UPT, UR5, UR4, UR23 ;  /* 0x0000000405047290 */ /* 0x000fc4000fffe017 */
[----:B------:R-:W-:Y:S01]  /*25f0*/  LOP3.LUT R3, R3, 0x40, R2, 0x78, !PT ;  /* 0x0000004003037812 */ /* 0x000fe200078e7802 */
[----:B------:R-:W-:Y:S01]  /*2600*/  ULOP3.LUT UR22, UR22, 0x1, URZ, 0xc0, !UPT ;  /* 0x0000000116167892 */ /* 0x000fe2000f8ec0ff */
[----:B------:R-:W-:Y:S01]  /*2610*/  ISETP.LT.U32.AND P0, PT, R36, 0x40, P0 ;  /* 0x000000402400780c */ /* 0x000fe20000701070 */
[----:B------:R-:W-:Y:S01]  /*2620*/  UMOV UR6, UR19 ;  /* 0x0000001300067c82 */ /* 0x000fe20008000000 */
[----:B------:R-:W-:Y:S01]  /*2630*/  LOP3.LUT R0, R3, 0x780, R0, 0xf8, !PT ;  /* 0x0000078003007812 */ /* 0x000fe200078ef800 */
[----:B------:R-:W-:Y:S02]  /*2640*/  ULEA UR5, UR22, UR15, 0x6 ;  /* 0x0000000f16057291 */ /* 0x000fe4000f8e30ff */
[----:B-----5:R-:W-:Y:S01]  /*2650*/  LDTM.16dp32bit_t0_t15.x32 R4, tmem[UR4] ;  /* 0x00000004000479ee */ /* 0x020fe20008a80000 */
[----:B------:R-:W3:Y:S01]  /*2660*/  LDTM.16dp32bit_t16_t31.x32 R4, tmem[UR4+0x20] ;  /* 0x00002004000479ee */ /* 0x000ee20008aa0000 */
[C---:B------:R-:W-:Y:S01]  /*2670*/  LOP3.LUT R2, R0.reuse, 0x10, RZ, 0x3c, !PT ;  /* 0x0000001000027812 */ /* 0x040fe200078e3cff */
[----:B------:R-:W-:Y:S01]  /*2680*/  NOP ;  /* 0x0000000000007918 */ /* 0x000fe20000000000 */
[----:B------:R-:W-:Y:S01]  /*2690*/  LOP3.LUT R3, R0, 0x20, RZ, 0x3c, !PT ;  /* 0x0000002000037812 */ /* 0x000fe200078e3cff */
[----:B------:R-:W-:-:S03]  /*26a0*/  ULEA UR4, UR22, UR8, 0xd ;  /* 0x0000000816047291 */ /* 0x000fc6000f8e68ff */
[----:B---3--:R-:W-:Y:S01]  /*26b0*/  VOTEU.ANY UP1, P0 ;  /* 0x0000000000ff7886 */ /* 0x008fe20000020100 */
[----:B------:R-:W-:Y:S01]  /*26c0*/  VOTEU.ANY UP0, P0 ;  /* 0x0000000000ff7886 */ /* 0x000fe20000000100 */
[----:B------:R-:W-:Y:S02]  /*26d0*/  F2FP.F16.F32.PACK_AB R4, R5, R4 ;  /* 0x000000040504723e */ /* 0x000fe400000000ff */
[----:B------:R-:W-:Y:S02]  /*26e0*/  F2FP.F16.F32.PACK_AB R5, R7, R6 ;  /* 0x000000060705723e */ /* 0x000fe400000000ff */
[----:B------:R-:W-:Y:S02]  /*26f0*/  F2FP.F16.F32.PACK_AB R12, R13, R12 ;  /* 0x0000000c0d0c723e */ /* 0x000fe400000000ff */
[----:B------:R-:W-:Y:S02]  /*2700*/  F2FP.F16.F32.PACK_AB R6, R9, R8 ;  /* 0x000000080906723e */ /* 0x000fe400000000ff */
[----:B------:R-:W-:-:S02]  /*2710*/  F2FP.F16.F32.PACK_AB R7, R11, R10 ;  /* 0x0000000a0b07723e */ /* 0x000fc400000000ff */
[----:B------:R-:W-:Y:S02]  /*2720*/  F2FP.F16.F32.PACK_AB R13, R15, R14 ;  /* 0x0000000e0f0d723e */ /* 0x000fe400000000ff */
[----:B------:R-:W-:Y:S01]  /*2730*/  F2FP.F16.F32.PACK_AB R20, R21, R20 ;  /* 0x000000141514723e */ /* 0x000fe200000000ff */
[----:B--2---:R2:W-:Y:S01]  /*2740*/  STS.128 [R0+UR8], R4 ;  /* 0x0000000400007988 */ /* 0x0045e20008000c08 */
[----:B------:R-:W-:Y:S02]  /*2750*/  F2FP.F16.F32.PACK_AB R14, R17, R16 ;  /* 0x00000010110e723e */ /* 0x000fe400000000ff */
[----:B------:R-:W-:Y:S02]  /*2760*/  F2FP.F16.F32.PACK_AB R15, R19, R18 ;  /* 0x00000012130f723e */ /* 0x000fe400000000ff */
[----:B------:R-:W-:Y:S02]  /*2770*/  F2FP.F16.F32.PACK_AB R21, R23, R22 ;  /* 0x000000161715723e */ /* 0x000fe400000000ff */
[----:B------:R-:W-:Y:S01]  /*2780*/  F2FP.F16.F32.PACK_AB R28, R29, R28 ;  /* 0x0000001c1d1c723e */ /* 0x000fe200000000ff */
[----:B------:R2:W-:Y:S01]  /*2790*/  STS.128 [R2+UR8], R12 ;  /* 0x0000000c02007988 */ /* 0x0005e20008000c08 */
[----:B------:R-:W-:-:S02]  /*27a0*/  F2FP.F16.F32.PACK_AB R22, R25, R24 ;  /* 0x000000181916723e */ /* 0x000fc400000000ff */
[----:B------:R-:W-:Y:S02]  /*27b0*/  F2FP.F16.F32.PACK_AB R23, R27, R26 ;  /* 0x0000001a1b17723e */ /* 0x000fe400000000ff */
[----:B------:R-:W-:Y:S02]  /*27c0*/  F2FP.F16.F32.PACK_AB R29, R31, R30 ;  /* 0x0000001e1f1d723e */ /* 0x000fe400000000ff */
[----:B------:R-:W-:Y:S01]  /*27d0*/  F2FP.F16.F32.PACK_AB R30, R33, R32 ;  /* 0x00000020211e723e */ /* 0x000fe200000000ff */
[----:B------:R2:W-:Y:S01]  /*27e0*/  STS.128 [R3+UR8], R20 ;  /* 0x0000001403007988 */ /* 0x0005e20008000c08 */
[----:B------:R-:W-:Y:S02]  /*27f0*/  F2FP.F16.F32.PACK_AB R31, R35, R34 ;  /* 0x00000022231f723e */ /* 0x000fe400000000ff */
[----:B------:R-:W-:-:S05]  /*2800*/  LOP3.LUT R8, R0, 0x30, RZ, 0x3c, !PT ;  /* 0x0000003000087812 */ /* 0x000fca00078e3cff */
[----:B------:R2:W-:Y:S01]  /*2810*/  STS.128 [R8+UR8], R28 ;  /* 0x0000001c08007988 */ /* 0x0005e20008000c08 */
[----:B------:R3:W-:Y:S06]  /*2820*/  MEMBAR.ALL.CTA ;  /* 0x0000000000007992 */ /* 0x0007ec0000008000 */
[----:B---3--:R-:W3:Y:S02]  /*2830*/  FENCE.VIEW.ASYNC.S ;  /* 0x00000000000073c6 */ /* 0x008ee40000000000 */
[----:B---3--:R-:W-:Y:S06]  /*2840*/  BAR.SYNC.DEFER_BLOCKING 0x0 ;  /* 0x0000000000007b1d */ /* 0x008fec0000010000 */
[----:B------:R2:W-:Y:S01]  /*2850*/  @UP1 UTMASTG.2D [UR4], [UR20] ;  /* 0x00000004140013b5 */ /* 0x0005e20008008000 */
[----:B------:R0:W-:Y:S01]  /*2860*/  UTMACMDFLUSH ;  /* 0x00000000000079b7 */ /* 0x0001e20000000000 */
[----:B------:R-:W-:-:S04]  /*2870*/  DEPBAR.LE SB0, 0x0 ;  /* 0x000080000000791a */ /* 0x000fc80000000000 */
[----:B------:R-:W-:Y:S08]  /*2880*/  BAR.SYNC.DEFER_BLOCKING 0x0 ;  /* 0x0000000000007b1d */ /* 0x000ff00000010000 */
[----:B------:R-:W-:Y:S06]  /*2890*/  BAR.SYNC.DEFER_BLOCKING 0x0 ;  /* 0x0000000000007b1d */ /* 0x000fec0000010000 */
[----:B--2---:R-:W-:Y:S05]  /*28a0*/  @P2 BRA `(.L_x_71) ;  /* 0x0000000000a02947 */ /* 0x004fea0003800000 */
[----:B------:R-:W2:Y:S01]  /*28b0*/  S2UR UR5, SR_CgaCtaId ;  /* 0x00000000000579c3 */ /* 0x000ea20000008800 */
[----:B------:R-:W-:Y:S01]  /*28c0*/  NOP ;  /* 0x0000000000007918 */ /* 0x000fe20000000000 */
[----:B------:R-:W-:Y:S01]  /*28d0*/  UMOV UR4, 0x50 ;  /* 0x0000005000047882 */ /* 0x000fe20000000000 */
[----:B------:R-:W-:Y:S02]  /*28e0*/  IMAD.U32 R0, RZ, RZ, UR23 ;  /* 0x00000017ff007e24 */ /* 0x000fe4000f8e00ff */
[----:B------:R-:W-:Y:S02]  /*28f0*/  IMAD.MOV.U32 R3, RZ, RZ, 0xf ;  /* 0x0000000fff037424 */ /* 0x000fe400078e00ff */
[----:B------:R-:W-:Y:S01]  /*2900*/  IMAD.MOV.U32 R7, RZ, RZ, 0x1 ;  /* 0x00000001ff077424 */ /* 0x000fe200078e00ff */
[----:B------:R-:W-:-:S04]  /*2910*/  LOP3.LUT R0, R0, 0xffff, RZ, 0xc0, !PT ;  /* 0x0000ffff00007812 */ /* 0x000fc800078ec0ff */
[----:B------:R-:W-:-:S05]  /*2920*/  SHF.R.U32.HI R0, RZ, 0x5, R0 ;  /* 0x00000005ff007819 */ /* 0x000fca0000011600 */
[----:B------:R-:W-:Y:S01]  /*2930*/  VIADD R2, R0, 0x10 ;  /* 0x0000001000027836 */ /* 0x000fe20000000000 */
[----:B------:R-:W-:Y:S01]  /*2940*/  SHF.L.U32 R0, R3, R0, RZ ;  /* 0x0000000003007219 */ /* 0x000fe200000006ff */
[----:B--2---:R-:W-:-:S03]  /*2950*/  ULEA UR6, UR5, UR4, 0x18 ;  /* 0x0000000405067291 */ /* 0x004fc6000f8ec0ff */
[----:B------:R-:W-:-:S04]  /*2960*/  SHF.L.U32 R3, R7, R2, RZ ;  /* 0x0000000207037219 */ /* 0x000fc800000006ff */
[----:B------:R-:W-:Y:S02]  /*2970*/  LOP3.LUT R0, R3, R0, RZ, 0xfc, !PT ;  /* 0x0000000003007212 */ /* 0x000fe400078efcff */
[----:B------:R-:W2:Y:S02]  /*2980*/  LDS R5, [UR6] ;  /* 0x00000006ff057984 */ /* 0x000ea40008000800 */
[C---:B------:R-:W-:Y:S02]  /*2990*/  LOP3.LUT R2, R0.reuse, 0xffff, RZ, 0xc0, !PT ;  /* 0x0000ffff00027812 */ /* 0x040fe400078ec0ff */
[----:B--2---:R-:W-:-:S04]  /*29a0*/  LOP3.LUT R3, R0, 0xffff, R5, 0x80, !PT ;  /* 0x0000ffff00037812 */ /* 0x004fc800078e8005 */
[----:B------:R-:W-:-:S13]  /*29b0*/  ISETP.NE.AND P0, PT, R3, R2, PT ;  /* 0x000000020300720c */ /* 0x000fda0003f05270 */
[----:B------:R-:W-:Y:S05]  /*29c0*/  @P0 BRA `(.L_x_72) ;  /* 0x0000000000500947 */ /* 0x000fea0003800000 */
[----:B------:R-:W-:Y:S02]  /*29d0*/  SHF.R.U32.HI R5, RZ, 0x10, R5 ;  /* 0x00000010ff057819 */ /* 0x000fe40000011605 */
[----:B------:R-:W-:-:S04]  /*29e0*/  SHF.R.U32.HI R2, RZ, 0x10, R0 ;  /* 0x00000010ff027819 */ /* 0x000fc80000011600 */
[----:B------:R-:W-:-:S04]  /*29f0*/  LOP3.LUT R5, R5, R2, RZ, 0xc0, !PT ;  /* 0x0000000205057212 */ /* 0x000fc800078ec0ff */
[----:B------:R-:W-:-:S13]  /*2a00*/  ISETP.NE.AND P0, PT, R5, R2, PT ;  /* 0x000000020500720c */ /* 0x000fda0003f05270 */
[----:B------:R-:W-:Y:S05]  /*2a10*/  @P0 BRA `(.L_x_73) ;  /* 0x0000000000300947 */ /* 0x000fea0003800000 */
[----:B------:R-:W-:Y:S01]  /*2a20*/  R2UR UR4, R0 ;  /* 0x00000000000472ca */ /* 0x000fe200000e0000 */
[----:B------:R-:W-:Y:S01]  /*2a30*/  VOTEU.ANY UR5, UPT, PT ;  /* 0x0000000000057886 */ /* 0x000fe200038e0100 */
[----:B------:R-:W2:Y:S01]  /*2a40*/  S2R R0, SR_LANEID ;  /* 0x0000000000007919 */ /* 0x000ea20000000000 */
[----:B------:R-:W-:-:S10]  /*2a50*/  UFLO.U32 UR5, UR5 ;  /* 0x00000005000572bd */ /* 0x000fd400080e0000 */
[----:B------:R-:W-:-:S06]  /*2a60*/  ULOP3.LUT UR4, URZ, UR4, URZ, 0x33, !UPT ;  /* 0x00000004ff047292 */ /* 0x000fcc000f8e33ff */
[----:B------:R-:W-:-:S04]  /*2a70*/  IMAD.U32 R2, RZ, RZ, UR4 ;  /* 0x00000004ff027e24 */ /* 0x000fc8000f8e00ff */
[----:B------:R-:W3:Y:S02]  /*2a80*/  REDUX UR7, R2 ;  /* 0x00000000020773c4 */ /* 0x000ee40000000000 */
[----:B------:R4:W-:Y:S01]  /*2a90*/  UTCATOMSWS.AND URZ, UR4 ;  /* 0x0000000400ff79e3 */ /* 0x0009e20008000000 */
[----:B--2---:R-:W-:Y:S01]  /*2aa0*/  ISETP.EQ.U32.AND P0, PT, R0, UR5, PT ;  /* 0x0000000500007c0c */ /* 0x004fe2000bf02070 */
[----:B---3--:R-:W-:-:S12]  /*2ab0*/  IMAD.U32 R0, RZ, RZ, UR7 ;  /* 0x00000007ff007e24 */ /* 0x008fd8000f8e00ff */
[----:B------:R4:W-:Y:S01]  /*2ac0*/  @P0 ATOMS.AND RZ, [UR6], R0 ;  /* 0x00000000ffff098c */ /* 0x0009e2000a800006 */
[----:B------:R-:W-:Y:S05]  /*2ad0*/  BRA `(.L_x_71) ;  /* 0x0000000000147947 */ /* 0x000fea0003800000 */
.L_x_73:
[----:B------:R-:W-:-:S07]  /*2ae0*/  MOV R2, 0x2b00 ;  /* 0x00002b0000027802 */ /* 0x000fce0000000f00 */
[----:B-1----:R-:W-:Y:S05]  /*2af0*/  CALL.REL.NOINC `($__internal_0_$__cuda_sm10x_tcgen05_guardrail_trap_col_being_dealloced_not_returned_by_alloc) ;  /* 0x0000000000447944 */ /* 0x002fea0003c00000 */
[----:B------:R-:W-:Y:S05]  /*2b00*/  BRA `(.L_x_71) ;  /* 0x0000000000087947 */ /* 0x000fea0003800000 */
.L_x_72:
[----:B------:R-:W-:-:S07]  /*2b10*/  MOV R2, 0x2b30 ;  /* 0x00002b3000027802 */ /* 0x000fce0000000f00 */
[----:B-1----:R-:W-:Y:S05]  /*2b20*/  CALL.REL.NOINC `($__internal_2_$__cuda_sm10x_tcgen05_guardrail_trap_unallocated_columns_being_dealloced) ;  /* 0x0000000000507944 */ /* 0x002fea0003c00000 */
.L_x_71:
[----:B------:R-:W-:Y:S01]  /*2b30*/  NOP ;  /* 0x0000000000007918 */ /* 0x000fe20000000000 */
[----:B----4-:R-:W-:Y:S05]  /*2b40*/  EXIT ;  /* 0x000000000000794d */ /* 0x010fea0003800000 */
.L_x_58:
[----:B------:R-:W2:Y:S02]  /*2b50*/  SYNCS.PHASECHK.TRANS64.TRYWAIT P0, [UR8+0x12000], RZ ;  /* 0x012000ffff0075a7 */ /* 0x000ea40008001108 */
[----:B--2---:R-:W-:Y:S05]  /*2b60*/  @!P0 BRA `(.L_x_58) ;  /* 0xfffffffc00f88947 */ /* 0x004fea000383ffff */
[----:B------:R-:W-:Y:S05]  /*2b70*/  BRA `(.L_x_74) ;  /* 0xfffffff0001c7947 */ /* 0x000fea000383ffff */
.L_x_60:
[----:B------:R-:W2:Y:S02]  /*2b80*/  SYNCS.PHASECHK.TRANS64.TRYWAIT P1, [UR8+0x12020], RZ ;  /* 0x012020ffff0075a7 */ /* 0x000ea40008021108 */
[----:B--2---:R-:W-:Y:S05]  /*2b90*/  @!P1 BRA `(.L_x_60) ;  /* 0xfffffffc00f89947 */ /* 0x004fea000383ffff */
[----:B------:R-:W-:Y:S05]  /*2ba0*/  BRA `(.L_x_75) ;  /* 0xfffffff000b87947 */ /* 0x000fea000383ffff */
.L_x_61:
[----:B------:R-:W3:Y:S02]  /*2bb0*/  SYNCS.PHASECHK.TRANS64.TRYWAIT P0, [UR28+0x12000], R2 ;  /* 0x01200002ff0075a7 */ /* 0x000ee4000800111c */
[----:B---3--:R-:W-:Y:S05]  /*2bc0*/  @!P0 BRA `(.L_x_61) ;  /* 0xfffffffc00f88947 */ /* 0x008fea000383ffff */
[----:B------:R-:W-:Y:S05]  /*2bd0*/  BRA `(.L_x_76) ;  /* 0xfffffff400387947 */ /* 0x000fea000383ffff */
.L_x_63:
[----:B------:R-:W3:Y:S02]  /*2be0*/  SYNCS.PHASECHK.TRANS64.TRYWAIT P0, [UR28+0x12020], R2 ;  /* 0x01202002ff0075a7 */ /* 0x000ee4000800111c */
[----:B---3--:R-:W-:Y:S05]  /*2bf0*/  @!P0 BRA `(.L_x_63) ;  /* 0xfffffffc00f88947 */ /* 0x008fea000383ffff */
[----:B------:R-:W-:Y:S05]  /*2c00*/  BRA `(.L_x_77) ;  /* 0xfffffff400e07947 */ /* 0x000fea000383ffff */
        .weak           $__internal_0_$__cuda_sm10x_tcgen05_guardrail_trap_col_being_dealloced_not_returned_by_alloc
        .type           $__internal_0_$__cuda_sm10x_tcgen05_guardrail_trap_col_being_dealloced_not_returned_by_alloc,@function
        .size           $__internal_0_$__cuda_sm10x_tcgen05_guardrail_trap_col_being_dealloced_not_returned_by_alloc,($__internal_1_$__cuda_sm10x_tcgen05_guardrail_trap_phase_invalid_during_alloc - $__internal_0_$__cuda_sm10x_tcgen05_guardrail_trap_col_being_dealloced_not_returned_by_alloc)
$__internal_0_$__cuda_sm10x_tcgen05_guardrail_trap_col_being_dealloced_not_returned_by_alloc:
[----:B------:R-:W-:Y:S05]  /*2c10*/  BPT.TRAP 0x1 ;  /* 0x000000040000795c */ /* 0x000fea0000300000 */
[----:B------:R-:W-:-:S04]  /*2c20*/  IMAD.MOV.U32 R3, RZ, RZ, 0x0 ;  /* 0x00000000ff037424 */ /* 0x000fc800078e00ff */
[----:B------:R-:W-:Y:S05]  /*2c30*/  RET.REL.NODEC R2 `(gluon_tcgen05) ;  /* 0xffffffd002f07950 */ /* 0x000fea0003c3ffff */
        .weak           $__internal_1_$__cuda_sm10x_tcgen05_guardrail_trap_phase_invalid_during_alloc
        .type           $__internal_1_$__cuda_sm10x_tcgen05_guardrail_trap_phase_invalid_during_alloc,@function
        .size           $__internal_1_$__cuda_sm10x_tcgen05_guardrail_trap_phase_invalid_during_alloc,($__internal_2_$__cuda_sm10x_tcgen05_guardrail_trap_unallocated_columns_being_dealloced - $__internal_1_$__cuda_sm10x_tcgen05_guardrail_trap_phase_invalid_during_alloc)
$__internal_1_$__cuda_sm10x_tcgen05_guardrail_trap_phase_invalid_during_alloc:
[----:B------:R-:W-:Y:S05]  /*2c40*/  BPT.TRAP 0x1 ;  /* 0x000000040000795c */ /* 0x000fea0000300000 */
[----:B------:R-:W-:-:S04]  /*2c50*/  IMAD.MOV.U32 R3, RZ, RZ, 0x0 ;  /* 0x00000000ff037424 */ /* 0x000fc800078e00ff */
[----:B------:R-:W-:Y:S05]  /*2c60*/  RET.REL.NODEC R2 `(gluon_tcgen05) ;  /* 0xffffffd002e47950 */ /* 0x000fea0003c3ffff */
        .weak           $__internal_2_$__cuda_sm10x_tcgen05_guardrail_trap_unallocated_columns_being_dealloced
        .type           $__internal_2_$__cuda_sm10x_tcgen05_guardrail_trap_unallocated_columns_being_dealloced,@function
        .size           $__internal_2_$__cuda_sm10x_tcgen05_guardrail_trap_unallocated_columns_being_dealloced,(.L_x_81 - $__internal_2_$__cuda_sm10x_tcgen05_guardrail_trap_unallocated_columns_being_dealloced)
$__internal_2_$__cuda_sm10x_tcgen05_guardrail_trap_unallocated_columns_being_dealloced:
[----:B------:R-:W-:Y:S05]  /*2c70*/  BPT.TRAP 0x1 ;  /* 0x000000040000795c */ /* 0x000fea0000300000 */
[----:B------:R-:W-:-:S04]  /*2c80*/  IMAD.MOV.U32 R3, RZ, RZ, 0x0 ;  /* 0x00000000ff037424 */ /* 0x000fc800078e00ff */
[----:B------:R-:W-:Y:S05]  /*2c90*/  RET.REL.NODEC R2 `(gluon_tcgen05) ;  /* 0xffffffd002d87950 */ /* 0x000fea0003c3ffff */
.L_x_78:
[----:B------:R-:W-:-:S00]  /*2ca0*/  BRA `(.L_x_78) ;  /* 0xfffffffc00fc7947 */ /* 0x000fc0000383ffff */
[----:B------:R-:W-:-:S00]  /*2cb0*/  NOP ;  /* 0x0000000000007918 */ /* 0x000fc00000000000 */
        /* <DEDUP_REMOVED lines=12> */
.L_x_81:


//--------------------- .nv.shared.gluon_tcgen05  --------------------------
	.section	.nv.shared.gluon_tcgen05,"aw",@nobits
	.sectionflags	@""
	.align	16
	.zero		1024


//--------------------- .nv.shared.reserved.0     --------------------------
	.section	.nv.shared.reserved.0,"aw",@nobits
	.align	8
	.weak		__nv_reservedSMEM_offset_0_alias
	.size		__nv_reservedSMEM_offset_0_alias, 0, 64
	.other		__nv_reservedSMEM_offset_0_alias,@"STO_CUDA_RESERVED_SHARED STV_DEFAULT"
__nv_reservedSMEM_offset_0_alias:
	.zero		0
.nv.shared.reserved.0:
	.zero		64
	.weak		__nv_reservedSMEM_allocation_phase
	.type		__nv_reservedSMEM_allocation_phase,@object
	.size		__nv_reservedSMEM_allocation_phase,(.L_0 - __nv_reservedSMEM_allocation_phase)
__nv_reservedSMEM_allocation_phase:
	.zero		1
.L_0:
	.zero		7
	.weak		__nv_reservedSMEM_devtool_atexit_pc
	.type		__nv_reservedSMEM_devtool_atexit_pc,@object
	.size		__nv_reservedSMEM_devtool_atexit_pc,(__nv_reservedSMEM_allocation_mask - __nv_reservedSMEM_devtool_atexit_pc)
__nv_reservedSMEM_devtool_atexit_pc:
	.zero		8
	.weak		__nv_reservedSMEM_allocation_mask
	.type		__nv_reservedSMEM_allocation_mask,@object
	.size		__nv_reservedSMEM_allocation_mask,(.L_2 - __nv_reservedSMEM_allocation_mask)
__nv_reservedSMEM_allocation_mask:
	.zero		4
.L_2:


//--------------------- .nv.constant0.gluon_tcgen05 --------------------------
	.section	.nv.constant0.gluon_tcgen05,"a",@progbits
	.sectionflags	@""
	.align	4
.nv.constant0.gluon_tcgen05:
	.zero		976


//--------------------- SYMBOLS --------------------------

	.type		.nv.reservedSmem.offset0,@object
	.size		.nv.reservedSmem.offset0,0x4
	.type		.nv.reservedSmem.cap,@object
	.size		.nv.reservedSmem.cap,0x4
